	.target	sm_90a

	.elftype	@"ET_EXEC"


//--------------------- .note.nv.tkinfo           --------------------------
	.section	.note.nv.tkinfo,"",@"SHT_NOTE"
	.sectionflags	@"SHF_NOTE_NV_TKINFO"
	.tkinfo
        /*0018*/ 	.word	0x00000002
        /*0030*/ 	.string	""
        /*0030*/ 	.string	"ptxas"
        /*0030*/ 	.string	"Cuda compilation tools, release 13.0, V13.0.88"
        /*0030*/ 	.string	"Build cuda_13.0.r13.0/compiler.36424714_0"
        /*0030*/ 	.string	"-arch sm_90a -m 64 "



//--------------------- .note.nv.cuinfo           --------------------------
	.section	.note.nv.cuinfo,"",@"SHT_NOTE"
	.sectionflags	@"SHF_NOTE_NV_CUINFO"
        /*0018*/ 	.short	0x0002
        /*001a*/ 	.short	0x005a
        /*001c*/ 	.short	0x0082
	.zero		2


//--------------------- .nv.info                  --------------------------
	.section	.nv.info,"",@"SHT_CUDA_INFO"
	.align	4


	//----- nvinfo : EIATTR_REGCOUNT
	.align		4
        /*0000*/ 	.byte	0x04, 0x2f
        /*0002*/ 	.short	(.L_12 - .L_11)
	.align		4
.L_11:
        /*0004*/ 	.word	index@(_ZN7cutlass13device_kernelINS_4conv6kernel13ConvUniversalINS1_16ConvProblemShapeILNS1_8OperatorE0ELi3EEENS1_10collective14CollectiveConvINS1_46MainloopSm90TmaGmmaWarpSpecializedImplicitGemmILS5_0ELi4ELi3EN4cute5tupleIJNSA_1CILi2EEENSC_ILi1EEESE_EEENS1_36KernelImplicitTmaWarpSpecializedSm90ELi1EEENSB_IJNSC_ILi256EEENSC_ILi128EEENSB_IJNSC_ILi32EEEEEEEEENS_10tfloat32_tESN_NSA_8TiledMMAINSA_8MMA_AtomIJNSA_4SM904GMMA30MMA_64x128x8_F32TF32TF32_SS_TNILNSR_7ScaleInE1ELST_1EEEEEENSA_6LayoutINSB_IJSE_SE_SE_EEENSB_IJNSC_ILi0EEESY_SY_EEEEENSB_IJNSA_10UnderscoreES11_S11_EEEEENS7_6detail26Sm90ImplicitGemmTileTraitsINSA_20SM90_TMA_LOAD_IM2COLENSA_14ComposedLayoutINSA_7SwizzleILi3ELi4ELi3EEENSA_18smem_ptr_flag_bitsILi32EEENSW_INSB_IJNSB_IJNSC_ILi8EEESK_EEENSB_IJSK_SE_EEENSB_IJSE_NSC_ILi4EEEEEEEEENSB_IJNSB_IJSK_SI_EEENSB_IJSE_SY_EEENSB_IJSY_NSC_ILi8192EEEEEEEEEEEEEvEENS15_INSA_23SM90_TMA_LOAD_MULTICASTENS17_IS19_S1B_NSW_INSB_IJNSB_IJS1C_NSC_ILi16EEEEEES1E_S1G_EEENSB_IJS1I_S1J_NSB_IJSY_NSC_ILi4096EEEEEEEEEEEEEvEEEENS_8epilogue10collective6detail29Sm90TmaWarpSpecializedAdapterINS22_15DefaultEpilogueISN_NSB_IJNSB_IJllllEEESE_SY_EEES27_NS21_6thread17LinearCombinationISN_Li1EffLNS28_9ScaleType4KindE0ELNS_15FloatRoundStyleE2ESN_EENS_4gemm15EpilogueDefaultEEEEEvvEEEEvNT_6ParamsE)
        /*0008*/ 	.word	0x000000ff


	//----- nvinfo : EIATTR_FRAME_SIZE
	.align		4
.L_12:
        /*000c*/ 	.byte	0x04, 0x11
        /*000e*/ 	.short	(.L_14 - .L_13)
	.align		4
.L_13:
        /*0010*/ 	.word	index@(_ZN7cutlass13device_kernelINS_4conv6kernel13ConvUniversalINS1_16ConvProblemShapeILNS1_8OperatorE0ELi3EEENS1_10collective14CollectiveConvINS1_46MainloopSm90TmaGmmaWarpSpecializedImplicitGemmILS5_0ELi4ELi3EN4cute5tupleIJNSA_1CILi2EEENSC_ILi1EEESE_EEENS1_36KernelImplicitTmaWarpSpecializedSm90ELi1EEENSB_IJNSC_ILi256EEENSC_ILi128EEENSB_IJNSC_ILi32EEEEEEEEENS_10tfloat32_tESN_NSA_8TiledMMAINSA_8MMA_AtomIJNSA_4SM904GMMA30MMA_64x128x8_F32TF32TF32_SS_TNILNSR_7ScaleInE1ELST_1EEEEEENSA_6LayoutINSB_IJSE_SE_SE_EEENSB_IJNSC_ILi0EEESY_SY_EEEEENSB_IJNSA_10UnderscoreES11_S11_EEEEENS7_6detail26Sm90ImplicitGemmTileTraitsINSA_20SM90_TMA_LOAD_IM2COLENSA_14ComposedLayoutINSA_7SwizzleILi3ELi4ELi3EEENSA_18smem_ptr_flag_bitsILi32EEENSW_INSB_IJNSB_IJNSC_ILi8EEESK_EEENSB_IJSK_SE_EEENSB_IJSE_NSC_ILi4EEEEEEEEENSB_IJNSB_IJSK_SI_EEENSB_IJSE_SY_EEENSB_IJSY_NSC_ILi8192EEEEEEEEEEEEEvEENS15_INSA_23SM90_TMA_LOAD_MULTICASTENS17_IS19_S1B_NSW_INSB_IJNSB_IJS1C_NSC_ILi16EEEEEES1E_S1G_EEENSB_IJS1I_S1J_NSB_IJSY_NSC_ILi4096EEEEEEEEEEEEEvEEEENS_8epilogue10collective6detail29Sm90TmaWarpSpecializedAdapterINS22_15DefaultEpilogueISN_NSB_IJNSB_IJllllEEESE_SY_EEES27_NS21_6thread17LinearCombinationISN_Li1EffLNS28_9ScaleType4KindE0ELNS_15FloatRoundStyleE2ESN_EENS_4gemm15EpilogueDefaultEEEEEvvEEEEvNT_6ParamsE)
        /*0014*/ 	.word	0x000003f0


	//----- nvinfo : EIATTR_MIN_STACK_SIZE
	.align		4
.L_14:
        /*0018*/ 	.byte	0x04, 0x12
        /*001a*/ 	.short	(.L_16 - .L_15)
	.align		4
.L_15:
        /*001c*/ 	.word	index@(_ZN7cutlass13device_kernelINS_4conv6kernel13ConvUniversalINS1_16ConvProblemShapeILNS1_8OperatorE0ELi3EEENS1_10collective14CollectiveConvINS1_46MainloopSm90TmaGmmaWarpSpecializedImplicitGemmILS5_0ELi4ELi3EN4cute5tupleIJNSA_1CILi2EEENSC_ILi1EEESE_EEENS1_36KernelImplicitTmaWarpSpecializedSm90ELi1EEENSB_IJNSC_ILi256EEENSC_ILi128EEENSB_IJNSC_ILi32EEEEEEEEENS_10tfloat32_tESN_NSA_8TiledMMAINSA_8MMA_AtomIJNSA_4SM904GMMA30MMA_64x128x8_F32TF32TF32_SS_TNILNSR_7ScaleInE1ELST_1EEEEEENSA_6LayoutINSB_IJSE_SE_SE_EEENSB_IJNSC_ILi0EEESY_SY_EEEEENSB_IJNSA_10UnderscoreES11_S11_EEEEENS7_6detail26Sm90ImplicitGemmTileTraitsINSA_20SM90_TMA_LOAD_IM2COLENSA_14ComposedLayoutINSA_7SwizzleILi3ELi4ELi3EEENSA_18smem_ptr_flag_bitsILi32EEENSW_INSB_IJNSB_IJNSC_ILi8EEESK_EEENSB_IJSK_SE_EEENSB_IJSE_NSC_ILi4EEEEEEEEENSB_IJNSB_IJSK_SI_EEENSB_IJSE_SY_EEENSB_IJSY_NSC_ILi8192EEEEEEEEEEEEEvEENS15_INSA_23SM90_TMA_LOAD_MULTICASTENS17_IS19_S1B_NSW_INSB_IJNSB_IJS1C_NSC_ILi16EEEEEES1E_S1G_EEENSB_IJS1I_S1J_NSB_IJSY_NSC_ILi4096EEEEEEEEEEEEEvEEEENS_8epilogue10collective6detail29Sm90TmaWarpSpecializedAdapterINS22_15DefaultEpilogueISN_NSB_IJNSB_IJllllEEESE_SY_EEES27_NS21_6thread17LinearCombinationISN_Li1EffLNS28_9ScaleType4KindE0ELNS_15FloatRoundStyleE2ESN_EENS_4gemm15EpilogueDefaultEEEEEvvEEEEvNT_6ParamsE)
        /*0020*/ 	.word	0x000003f0
.L_16:


//--------------------- .nv.compat                --------------------------
	.section	.nv.compat,"",@"SHT_CUDA_COMPAT_INFO"
	.align	4
        /*0000*/ 	.byte	0x02, 0x09, 0x01, 0x00, 0x02, 0x02, 0x04, 0x00, 0x02, 0x05, 0x05, 0x00, 0x03, 0x07, 0x01, 0x01
        /*0010*/ 	.byte	0x02, 0x03, 0x01, 0x00, 0x02, 0x06, 0x01, 0x00, 0x04, 0x0b, 0x08, 0x00, 0x00, 0x00, 0x00, 0x00
        /*0020*/ 	.byte	0x00, 0x00, 0x00, 0x00


//--------------------- .nv.info._ZN7cutlass13device_kernelINS_4conv6kernel13ConvUniversalINS1_16ConvProblemShapeILNS1_8OperatorE0ELi3EEENS1_10collective14CollectiveConvINS1_46MainloopSm90TmaGmmaWarpSpecializedImplicitGemmILS5_0ELi4ELi3EN4cute5tupleIJNSA_1CILi2EEENSC_ILi1EEESE_EEENS1_36KernelImplicitTmaWarpSpecializedSm90ELi1EEENSB_IJNSC_ILi256EEENSC_ILi128EEENSB_IJNSC_ILi32EEEEEEEEENS_10tfloat32_tESN_NSA_8TiledMMAINSA_8MMA_AtomIJNSA_4SM904GMMA30MMA_64x128x8_F32TF32TF32_SS_TNILNSR_7ScaleInE1ELST_1EEEEEENSA_6LayoutINSB_IJSE_SE_SE_EEENSB_IJNSC_ILi0EEESY_SY_EEEEENSB_IJNSA_10UnderscoreES11_S11_EEEEENS7_6detail26Sm90ImplicitGemmTileTraitsINSA_20SM90_TMA_LOAD_IM2COLENSA_14ComposedLayoutINSA_7SwizzleILi3ELi4ELi3EEENSA_18smem_ptr_flag_bitsILi32EEENSW_INSB_IJNSB_IJNSC_ILi8EEESK_EEENSB_IJSK_SE_EEENSB_IJSE_NSC_ILi4EEEEEEEEENSB_IJNSB_IJSK_SI_EEENSB_IJSE_SY_EEENSB_IJSY_NSC_ILi8192EEEEEEEEEEEEEvEENS15_INSA_23SM90_TMA_LOAD_MULTICASTENS17_IS19_S1B_NSW_INSB_IJNSB_IJS1C_NSC_ILi16EEEEEES1E_S1G_EEENSB_IJS1I_S1J_NSB_IJSY_NSC_ILi4096EEEEEEEEEEEEEvEEEENS_8epilogue10collective6detail29Sm90TmaWarpSpecializedAdapterINS22_15DefaultEpilogueISN_NSB_IJNSB_IJllllEEESE_SY_EEES27_NS21_6thread17LinearCombinationISN_Li1EffLNS28_9ScaleType4KindE0ELNS_15FloatRoundStyleE2ESN_EENS_4gemm15EpilogueDefaultEEEEEvvEEEEvNT_6ParamsE --------------------------
	.section	.nv.info._ZN7cutlass13device_kernelINS_4conv6kernel13ConvUniversalINS1_16ConvProblemShapeILNS1_8OperatorE0ELi3EEENS1_10collective14CollectiveConvINS1_46MainloopSm90TmaGmmaWarpSpecializedImplicitGemmILS5_0ELi4ELi3EN4cute5tupleIJNSA_1CILi2EEENSC_ILi1EEESE_EEENS1_36KernelImplicitTmaWarpSpecializedSm90ELi1EEENSB_IJNSC_ILi256EEENSC_ILi128EEENSB_IJNSC_ILi32EEEEEEEEENS_10tfloat32_tESN_NSA_8TiledMMAINSA_8MMA_AtomIJNSA_4SM904GMMA30MMA_64x128x8_F32TF32TF32_SS_TNILNSR_7ScaleInE1ELST_1EEEEEENSA_6LayoutINSB_IJSE_SE_SE_EEENSB_IJNSC_ILi0EEESY_SY_EEEEENSB_IJNSA_10UnderscoreES11_S11_EEEEENS7_6detail26Sm90ImplicitGemmTileTraitsINSA_20SM90_TMA_LOAD_IM2COLENSA_14ComposedLayoutINSA_7SwizzleILi3ELi4ELi3EEENSA_18smem_ptr_flag_bitsILi32EEENSW_INSB_IJNSB_IJNSC_ILi8EEESK_EEENSB_IJSK_SE_EEENSB_IJSE_NSC_ILi4EEEEEEEEENSB_IJNSB_IJSK_SI_EEENSB_IJSE_SY_EEENSB_IJSY_NSC_ILi8192EEEEEEEEEEEEEvEENS15_INSA_23SM90_TMA_LOAD_MULTICASTENS17_IS19_S1B_NSW_INSB_IJNSB_IJS1C_NSC_ILi16EEEEEES1E_S1G_EEENSB_IJS1I_S1J_NSB_IJSY_NSC_ILi4096EEEEEEEEEEEEEvEEEENS_8epilogue10collective6detail29Sm90TmaWarpSpecializedAdapterINS22_15DefaultEpilogueISN_NSB_IJNSB_IJllllEEESE_SY_EEES27_NS21_6thread17LinearCombinationISN_Li1EffLNS28_9ScaleType4KindE0ELNS_15FloatRoundStyleE2ESN_EENS_4gemm15EpilogueDefaultEEEEEvvEEEEvNT_6ParamsE,"",@"SHT_CUDA_INFO"
	.sectionflags	@""
	.align	4


	//----- nvinfo : EIATTR_CUDA_API_VERSION
	.align		4
        /*0000*/ 	.byte	0x04, 0x37
        /*0002*/ 	.short	(.L_18 - .L_17)
.L_17:
        /*0004*/ 	.word	0x00000082


	//----- nvinfo : EIATTR_KPARAM_INFO
	.align		4
.L_18:
        /*0008*/ 	.byte	0x04, 0x17
        /*000a*/ 	.short	(.L_20 - .L_19)
.L_19:
        /*000c*/ 	.word	0x00000000
        /*0010*/ 	.short	0x0000
        /*0012*/ 	.short	0x0070
        /*0014*/ 	.byte	0x00, 0xf0, 0x01, 0x10


	//----- nvinfo : EIATTR_SPARSE_MMA_MASK
	.align		4
.L_20:
        /*0018*/ 	.byte	0x03, 0x50
        /*001a*/ 	.short	0x0000


	//----- nvinfo : EIATTR_MAXREG_COUNT
	.align		4
        /*001c*/ 	.byte	0x03, 0x1b
        /*001e*/ 	.short	0x00ff


	//----- nvinfo : EIATTR_NUM_BARRIERS
	.align		4
        /*0020*/ 	.byte	0x02, 0x4c
        /*0022*/ 	.byte	0x01
	.zero		1


	//----- nvinfo : EIATTR_ANNOTATIONS
	.align		4
        /*0024*/ 	.byte	0x04, 0x55
        /*0026*/ 	.short	(.L_22 - .L_21)


	//   ....[0]....
.L_21:
        /*0028*/ 	.word	0x00000001
        /*002c*/ 	.byte	0xd0, 0x0a, 0x00, 0x00, 0x01, 0x00, 0x00, 0x00, 0x10, 0x0b, 0x00, 0x00, 0x01, 0x00, 0x00, 0x00
        /* <DEDUP_REMOVED lines=372> */
        /*177c*/ 	.byte	0x70, 0x1e, 0x01, 0x00, 0x01, 0x00, 0x00, 0x00, 0x90, 0x1e, 0x01, 0x00


	//----- nvinfo : EIATTR_MERCURY_ISA_VERSION
	.align		4
.L_22:
        /*1788*/ 	.byte	0x03, 0x5f
        /*178a*/ 	.short	0x0101


	//----- nvinfo : EIATTR_COOP_GROUP_MASK_REGIDS
	.align		4
        /*178c*/ 	.byte	0x04, 0x29
        /*178e*/ 	.short	(.L_24 - .L_23)


	//   ....[0]....
.L_23:
        /*1790*/ 	.word	0xffffffff


	//   ....[1]....
        /*1794*/ 	.word	0xffffffff


	//   ....[2]....
        /*1798*/ 	.word	0xffffffff


	//   ....[3]....
        /*179c*/ 	.word	0xffffffff


	//----- nvinfo : EIATTR_COOP_GROUP_INSTR_OFFSETS
	.align		4
.L_24:
        /*17a0*/ 	.byte	0x04, 0x28
        /*17a2*/ 	.short	(.L_26 - .L_25)


	//   ....[0]....
.L_25:
        /*17a4*/ 	.word	0x00000080


	//   ....[1]....
        /*17a8*/ 	.word	0x000000b0


	//   ....[2]....
        /*17ac*/ 	.word	0x000001b0


	//   ....[3]....
        /*17b0*/ 	.word	0x000006d0


	//----- nvinfo : EIATTR_MBARRIER_INSTR_OFFSETS
	.align		4
.L_26:
        /*17b4*/ 	.byte	0x04, 0x39
        /*17b6*/ 	.short	(.L_28 - .L_27)


	//   ....[0]....
.L_27:
        /*17b8*/ 	.word	0x000003c0
        /*17bc*/ 	.word	0x000000ff
        /*17c0*/ 	.word	0x00030000
        /*17c4*/ 	.short	0x0100
        /*17c6*/ 	.byte	0x0a
	.zero		1


	//   ....[1]....
        /*17c8*/ 	.word	0x000003d0
        /*17cc*/ 	.word	0x000000ff
        /*17d0*/ 	.word	0x00030020
        /*17d4*/ 	.short	0x0100
        /*17d6*/ 	.byte	0x0a
	.zero		1


	//   ....[2]....
        /*17d8*/ 	.word	0x000003e0
        /*17dc*/ 	.word	0x000000ff
        /*17e0*/ 	.word	0x00030008
        /*17e4*/ 	.short	0x0100
        /*17e6*/ 	.byte	0x0a
	.zero		1


	//   ....[3]....
        /*17e8*/ 	.word	0x000003f0
        /*17ec*/ 	.word	0x000000ff
        /*17f0*/ 	.word	0x00030028
        /*17f4*/ 	.short	0x0100
        /*17f6*/ 	.byte	0x0a
	.zero		1


	//   ....[4]....
        /*17f8*/ 	.word	0x00000400
        /*17fc*/ 	.word	0x000000ff
        /*1800*/ 	.word	0x00030010
        /*1804*/ 	.short	0x0100
        /*1806*/ 	.byte	0x0a
	.zero		1


	//   ....[5]....
        /*1808*/ 	.word	0x00000410
        /*180c*/ 	.word	0x000000ff
        /*1810*/ 	.word	0x00030030
        /*1814*/ 	.short	0x0100
        /*1816*/ 	.byte	0x0a
	.zero		1


	//   ....[6]....
        /*1818*/ 	.word	0x00000420
        /*181c*/ 	.word	0x000000ff
        /*1820*/ 	.word	0x00030018
        /*1824*/ 	.short	0x0100
        /*1826*/ 	.byte	0x0a
	.zero		1


	//   ....[7]....
        /*1828*/ 	.word	0x00000430
        /*182c*/ 	.word	0x000000ff
        /*1830*/ 	.word	0x00030038
        /*1834*/ 	.short	0x0100
        /*1836*/ 	.byte	0x0a
	.zero		1


	//   ....[8]....
        /*1838*/ 	.word	0x000015b0
        /*183c*/ 	.word	0x00000003
        /*1840*/ 	.word	0x00030000
        /*1844*/ 	.short	0x010a
        /*1846*/ 	.byte	0x3f
	.zero		1


	//   ....[9]....
        /*1848*/ 	.word	0x000039f0
        /*184c*/ 	.word	0x00000000
        /*1850*/ 	.word	0x00030000
        /*1854*/ 	.short	0x010a
        /*1856*/ 	.byte	0x3f
	.zero		1


	//   ....[10]....
        /*1858*/ 	.word	0x000062b0
        /*185c*/ 	.word	0x00000000
        /*1860*/ 	.word	0x00000000
        /*1864*/ 	.short	0x0101
        /*1866*/ 	.byte	0x3f
	.zero		1


	//   ....[11]....
        /*1868*/ 	.word	0x000064c0
        /*186c*/ 	.word	0x00000005
        /*1870*/ 	.word	0x00000000
        /*1874*/ 	.short	0x0101
        /*1876*/ 	.byte	0x3f
	.zero		1


	//   ....[12]....
        /*1878*/ 	.word	0x00016ac0
        /*187c*/ 	.word	0x0000000c
        /*1880*/ 	.word	0x00030020
        /*1884*/ 	.short	0x010a
        /*1886*/ 	.byte	0x3f
	.zero		1


	//   ....[13]....
        /*1888*/ 	.word	0x000172a0
        /*188c*/ 	.word	0x00000003
        /*1890*/ 	.word	0x00000000
        /*1894*/ 	.short	0x010a
        /*1896*/ 	.byte	0x3f
	.zero		1


	//   ....[14]....
        /*1898*/ 	.word	0x00017370
        /*189c*/ 	.word	0x00000003
        /*18a0*/ 	.word	0x00000000
        /*18a4*/ 	.short	0x010a
        /*18a6*/ 	.byte	0x3f
	.zero		1


	//   ....[15]....
        /*18a8*/ 	.word	0x00017440
        /*18ac*/ 	.word	0x00000003
        /*18b0*/ 	.word	0x00000000
        /*18b4*/ 	.short	0x010a
        /*18b6*/ 	.byte	0x3f
	.zero		1


	//   ....[16]....
        /*18b8*/ 	.word	0x00017510
        /*18bc*/ 	.word	0x00000003
        /*18c0*/ 	.word	0x00000000
        /*18c4*/ 	.short	0x010a
        /*18c6*/ 	.byte	0x3f
	.zero		1


	//----- nvinfo : EIATTR_NUM_MBARRIERS
	.align		4
.L_28:
        /*18c8*/ 	.byte	0x03, 0x38
        /*18ca*/ 	.short	0x0008


	//----- nvinfo : EIATTR_EXIT_INSTR_OFFSETS
	.align		4
        /*18cc*/ 	.byte	0x04, 0x1c
        /*18ce*/ 	.short	(.L_30 - .L_29)


	//   ....[0]....
.L_29:
        /*18d0*/ 	.word	0x00000ac0


	//   ....[1]....
        /*18d4*/ 	.word	0x00006710


	//   ....[2]....
        /*18d8*/ 	.word	0x00011760


	//   ....[3]....
        /*18dc*/ 	.word	0x000117a0


	//   ....[4]....
        /*18e0*/ 	.word	0x00016850


	//   ....[5]....
        /*18e4*/ 	.word	0x00016890


	//   ....[6]....
        /*18e8*/ 	.word	0x000168b0


	//   ....[7]....
        /*18ec*/ 	.word	0x00017170


	//   ....[8]....
        /*18f0*/ 	.word	0x00017540


	//----- nvinfo : EIATTR_MAX_THREADS
	.align		4
.L_30:
        /*18f4*/ 	.byte	0x04, 0x05
        /*18f6*/ 	.short	(.L_32 - .L_31)
.L_31:
        /*18f8*/ 	.word	0x00000100
        /*18fc*/ 	.word	0x00000001
        /*1900*/ 	.word	0x00000001


	//----- nvinfo : EIATTR_CRS_STACK_SIZE
	.align		4
.L_32:
        /*1904*/ 	.byte	0x04, 0x1e
        /*1906*/ 	.short	(.L_34 - .L_33)
.L_33:
        /*1908*/ 	.word	0x00000000


	//----- nvinfo : EIATTR_CBANK_PARAM_SIZE
	.align		4
.L_34:
        /*190c*/ 	.byte	0x03, 0x19
        /*190e*/ 	.short	0x0470


	//----- nvinfo : EIATTR_PARAM_CBANK
	.align		4
        /*1910*/ 	.byte	0x04, 0x0a
        /*1912*/ 	.short	(.L_36 - .L_35)
	.align		4
.L_35:
        /*1914*/ 	.word	index@(.nv.constant0._ZN7cutlass13device_kernelINS_4conv6kernel13ConvUniversalINS1_16ConvProblemShapeILNS1_8OperatorE0ELi3EEENS1_10collective14CollectiveConvINS1_46MainloopSm90TmaGmmaWarpSpecializedImplicitGemmILS5_0ELi4ELi3EN4cute5tupleIJNSA_1CILi2EEENSC_ILi1EEESE_EEENS1_36KernelImplicitTmaWarpSpecializedSm90ELi1EEENSB_IJNSC_ILi256EEENSC_ILi128EEENSB_IJNSC_ILi32EEEEEEEEENS_10tfloat32_tESN_NSA_8TiledMMAINSA_8MMA_AtomIJNSA_4SM904GMMA30MMA_64x128x8_F32TF32TF32_SS_TNILNSR_7ScaleInE1ELST_1EEEEEENSA_6LayoutINSB_IJSE_SE_SE_EEENSB_IJNSC_ILi0EEESY_SY_EEEEENSB_IJNSA_10UnderscoreES11_S11_EEEEENS7_6detail26Sm90ImplicitGemmTileTraitsINSA_20SM90_TMA_LOAD_IM2COLENSA_14ComposedLayoutINSA_7SwizzleILi3ELi4ELi3EEENSA_18smem_ptr_flag_bitsILi32EEENSW_INSB_IJNSB_IJNSC_ILi8EEESK_EEENSB_IJSK_SE_EEENSB_IJSE_NSC_ILi4EEEEEEEEENSB_IJNSB_IJSK_SI_EEENSB_IJSE_SY_EEENSB_IJSY_NSC_ILi8192EEEEEEEEEEEEEvEENS15_INSA_23SM90_TMA_LOAD_MULTICASTENS17_IS19_S1B_NSW_INSB_IJNSB_IJS1C_NSC_ILi16EEEEEES1E_S1G_EEENSB_IJS1I_S1J_NSB_IJSY_NSC_ILi4096EEEEEEEEEEEEEvEEEENS_8epilogue10collective6detail29Sm90TmaWarpSpecializedAdapterINS22_15DefaultEpilogueISN_NSB_IJNSB_IJllllEEESE_SY_EEES27_NS21_6thread17LinearCombinationISN_Li1EffLNS28_9ScaleType4KindE0ELNS_15FloatRoundStyleE2ESN_EENS_4gemm15EpilogueDefaultEEEEEvvEEEEvNT_6ParamsE)
        /*1918*/ 	.short	0x0210
        /*191a*/ 	.short	0x0470


	//----- nvinfo : EIATTR_SW_WAR
	.align		4
.L_36:
        /*191c*/ 	.byte	0x04, 0x36
        /*191e*/ 	.short	(.L_38 - .L_37)
.L_37:
        /*1920*/ 	.word	0x00000008
.L_38:


//--------------------- .nv.callgraph             --------------------------
	.section	.nv.callgraph,"",@"SHT_CUDA_CALLGRAPH"
	.align	4
	.sectionentsize	8
	.align		4
        /*0000*/ 	.word	0x00000000
	.align		4
        /*0004*/ 	.word	0xffffffff
	.align		4
        /*0008*/ 	.word	0x00000000
	.align		4
        /*000c*/ 	.word	0xfffffffe
	.align		4
        /*0010*/ 	.word	0x00000000
	.align		4
        /*0014*/ 	.word	0xfffffffd
	.align		4
        /*0018*/ 	.word	0x00000000
	.align		4
        /*001c*/ 	.word	0xfffffffc


//--------------------- .nv.constant4             --------------------------
	.section	.nv.constant4,"a",@progbits
	.align	8
	.align		8
.nv.constant4:
        /*0000*/ 	.dword	_ZN39_INTERNAL_2c6258bd_4_k_cu_c0c27fa7_29434cuda3std3__45__cpo5beginE
	.align		8
        /*0008*/ 	.dword	_ZN39_INTERNAL_2c6258bd_4_k_cu_c0c27fa7_29434cuda3std3__45__cpo3endE
	.align		8
        /*0010*/ 	.dword	_ZN39_INTERNAL_2c6258bd_4_k_cu_c0c27fa7_29434cuda3std3__45__cpo6cbeginE
	.align		8
        /*0018*/ 	.dword	_ZN39_INTERNAL_2c6258bd_4_k_cu_c0c27fa7_29434cuda3std3__45__cpo4cendE
	.align		8
        /*0020*/ 	.dword	_ZN39_INTERNAL_2c6258bd_4_k_cu_c0c27fa7_29434cuda3std3__441_GLOBAL__N__2c6258bd_4_k_cu_c0c27fa7_29436ignoreE
	.align		8
        /*0028*/ 	.dword	_ZN39_INTERNAL_2c6258bd_4_k_cu_c0c27fa7_29434cuda3std3__419piecewise_constructE
	.align		8
        /*0030*/ 	.dword	_ZN39_INTERNAL_2c6258bd_4_k_cu_c0c27fa7_29434cuda3std3__48in_placeE
	.align		8
        /*0038*/ 	.dword	_ZN39_INTERNAL_2c6258bd_4_k_cu_c0c27fa7_29434cuda3std6ranges3__45__cpo4swapE
	.align		8
        /*0040*/ 	.dword	_ZN39_INTERNAL_2c6258bd_4_k_cu_c0c27fa7_29434cuda3std6ranges3__45__cpo9iter_moveE
	.align		8
        /*0048*/ 	.dword	_ZN39_INTERNAL_2c6258bd_4_k_cu_c0c27fa7_29434cute7productE
	.align		8
        /*0050*/ 	.dword	_ZN39_INTERNAL_2c6258bd_4_k_cu_c0c27fa7_29434cute1_E


//--------------------- .text._ZN7cutlass13device_kernelINS_4conv6kernel13ConvUniversalINS1_16ConvProblemShapeILNS1_8OperatorE0ELi3EEENS1_10collective14CollectiveConvINS1_46MainloopSm90TmaGmmaWarpSpecializedImplicitGemmILS5_0ELi4ELi3EN4cute5tupleIJNSA_1CILi2EEENSC_ILi1EEESE_EEENS1_36KernelImplicitTmaWarpSpecializedSm90ELi1EEENSB_IJNSC_ILi256EEENSC_ILi128EEENSB_IJNSC_ILi32EEEEEEEEENS_10tfloat32_tESN_NSA_8TiledMMAINSA_8MMA_AtomIJNSA_4SM904GMMA30MMA_64x128x8_F32TF32TF32_SS_TNILNSR_7ScaleInE1ELST_1EEEEEENSA_6LayoutINSB_IJSE_SE_SE_EEENSB_IJNSC_ILi0EEESY_SY_EEEEENSB_IJNSA_10UnderscoreES11_S11_EEEEENS7_6detail26Sm90ImplicitGemmTileTraitsINSA_20SM90_TMA_LOAD_IM2COLENSA_14ComposedLayoutINSA_7SwizzleILi3ELi4ELi3EEENSA_18smem_ptr_flag_bitsILi32EEENSW_INSB_IJNSB_IJNSC_ILi8EEESK_EEENSB_IJSK_SE_EEENSB_IJSE_NSC_ILi4EEEEEEEEENSB_IJNSB_IJSK_SI_EEENSB_IJSE_SY_EEENSB_IJSY_NSC_ILi8192EEEEEEEEEEEEEvEENS15_INSA_23SM90_TMA_LOAD_MULTICASTENS17_IS19_S1B_NSW_INSB_IJNSB_IJS1C_NSC_ILi16EEEEEES1E_S1G_EEENSB_IJS1I_S1J_NSB_IJSY_NSC_ILi4096EEEEEEEEEEEEEvEEEENS_8epilogue10collective6detail29Sm90TmaWarpSpecializedAdapterINS22_15DefaultEpilogueISN_NSB_IJNSB_IJllllEEESE_SY_EEES27_NS21_6thread17LinearCombinationISN_Li1EffLNS28_9ScaleType4KindE0ELNS_15FloatRoundStyleE2ESN_EENS_4gemm15EpilogueDefaultEEEEEvvEEEEvNT_6ParamsE --------------------------
	.section	.text._ZN7cutlass13device_kernelINS_4conv6kernel13ConvUniversalINS1_16ConvProblemShapeILNS1_8OperatorE0ELi3EEENS1_10collective14CollectiveConvINS1_46MainloopSm90TmaGmmaWarpSpecializedImplicitGemmILS5_0ELi4ELi3EN4cute5tupleIJNSA_1CILi2EEENSC_ILi1EEESE_EEENS1_36KernelImplicitTmaWarpSpecializedSm90ELi1EEENSB_IJNSC_ILi256EEENSC_ILi128EEENSB_IJNSC_ILi32EEEEEEEEENS_10tfloat32_tESN_NSA_8TiledMMAINSA_8MMA_AtomIJNSA_4SM904GMMA30MMA_64x128x8_F32TF32TF32_SS_TNILNSR_7ScaleInE1ELST_1EEEEEENSA_6LayoutINSB_IJSE_SE_SE_EEENSB_IJNSC_ILi0EEESY_SY_EEEEENSB_IJNSA_10UnderscoreES11_S11_EEEEENS7_6detail26Sm90ImplicitGemmTileTraitsINSA_20SM90_TMA_LOAD_IM2COLENSA_14ComposedLayoutINSA_7SwizzleILi3ELi4ELi3EEENSA_18smem_ptr_flag_bitsILi32EEENSW_INSB_IJNSB_IJNSC_ILi8EEESK_EEENSB_IJSK_SE_EEENSB_IJSE_NSC_ILi4EEEEEEEEENSB_IJNSB_IJSK_SI_EEENSB_IJSE_SY_EEENSB_IJSY_NSC_ILi8192EEEEEEEEEEEEEvEENS15_INSA_23SM90_TMA_LOAD_MULTICASTENS17_IS19_S1B_NSW_INSB_IJNSB_IJS1C_NSC_ILi16EEEEEES1E_S1G_EEENSB_IJS1I_S1J_NSB_IJSY_NSC_ILi4096EEEEEEEEEEEEEvEEEENS_8epilogue10collective6detail29Sm90TmaWarpSpecializedAdapterINS22_15DefaultEpilogueISN_NSB_IJNSB_IJllllEEESE_SY_EEES27_NS21_6thread17LinearCombinationISN_Li1EffLNS28_9ScaleType4KindE0ELNS_15FloatRoundStyleE2ESN_EENS_4gemm15EpilogueDefaultEEEEEvvEEEEvNT_6ParamsE,"ax",@progbits
	.align	128
.text._ZN7cutlass13device_kernelINS_4conv6kernel13ConvUniversalINS1_16ConvProblemShapeILNS1_8OperatorE0ELi3EEENS1_10collective14CollectiveConvINS1_46MainloopSm90TmaGmmaWarpSpecializedImplicitGemmILS5_0ELi4ELi3EN4cute5tupleIJNSA_1CILi2EEENSC_ILi1EEESE_EEENS1_36KernelImplicitTmaWarpSpecializedSm90ELi1EEENSB_IJNSC_ILi256EEENSC_ILi128EEENSB_IJNSC_ILi32EEEEEEEEENS_10tfloat32_tESN_NSA_8TiledMMAINSA_8MMA_AtomIJNSA_4SM904GMMA30MMA_64x128x8_F32TF32TF32_SS_TNILNSR_7ScaleInE1ELST_1EEEEEENSA_6LayoutINSB_IJSE_SE_SE_EEENSB_IJNSC_ILi0EEESY_SY_EEEEENSB_IJNSA_10UnderscoreES11_S11_EEEEENS7_6detail26Sm90ImplicitGemmTileTraitsINSA_20SM90_TMA_LOAD_IM2COLENSA_14ComposedLayoutINSA_7SwizzleILi3ELi4ELi3EEENSA_18smem_ptr_flag_bitsILi32EEENSW_INSB_IJNSB_IJNSC_ILi8EEESK_EEENSB_IJSK_SE_EEENSB_IJSE_NSC_ILi4EEEEEEEEENSB_IJNSB_IJSK_SI_EEENSB_IJSE_SY_EEENSB_IJSY_NSC_ILi8192EEEEEEEEEEEEEvEENS15_INSA_23SM90_TMA_LOAD_MULTICASTENS17_IS19_S1B_NSW_INSB_IJNSB_IJS1C_NSC_ILi16EEEEEES1E_S1G_EEENSB_IJS1I_S1J_NSB_IJSY_NSC_ILi4096EEEEEEEEEEEEEvEEEENS_8epilogue10collective6detail29Sm90TmaWarpSpecializedAdapterINS22_15DefaultEpilogueISN_NSB_IJNSB_IJllllEEESE_SY_EEES27_NS21_6thread17LinearCombinationISN_Li1EffLNS28_9ScaleType4KindE0ELNS_15FloatRoundStyleE2ESN_EENS_4gemm15EpilogueDefaultEEEEEvvEEEEvNT_6ParamsE:
        .type           _ZN7cutlass13device_kernelINS_4conv6kernel13ConvUniversalINS1_16ConvProblemShapeILNS1_8OperatorE0ELi3EEENS1_10collective14CollectiveConvINS1_46MainloopSm90TmaGmmaWarpSpecializedImplicitGemmILS5_0ELi4ELi3EN4cute5tupleIJNSA_1CILi2EEENSC_ILi1EEESE_EEENS1_36KernelImplicitTmaWarpSpecializedSm90ELi1EEENSB_IJNSC_ILi256EEENSC_ILi128EEENSB_IJNSC_ILi32EEEEEEEEENS_10tfloat32_tESN_NSA_8TiledMMAINSA_8MMA_AtomIJNSA_4SM904GMMA30MMA_64x128x8_F32TF32TF32_SS_TNILNSR_7ScaleInE1ELST_1EEEEEENSA_6LayoutINSB_IJSE_SE_SE_EEENSB_IJNSC_ILi0EEESY_SY_EEEEENSB_IJNSA_10UnderscoreES11_S11_EEEEENS7_6detail26Sm90ImplicitGemmTileTraitsINSA_20SM90_TMA_LOAD_IM2COLENSA_14ComposedLayoutINSA_7SwizzleILi3ELi4ELi3EEENSA_18smem_ptr_flag_bitsILi32EEENSW_INSB_IJNSB_IJNSC_ILi8EEESK_EEENSB_IJSK_SE_EEENSB_IJSE_NSC_ILi4EEEEEEEEENSB_IJNSB_IJSK_SI_EEENSB_IJSE_SY_EEENSB_IJSY_NSC_ILi8192EEEEEEEEEEEEEvEENS15_INSA_23SM90_TMA_LOAD_MULTICASTENS17_IS19_S1B_NSW_INSB_IJNSB_IJS1C_NSC_ILi16EEEEEES1E_S1G_EEENSB_IJS1I_S1J_NSB_IJSY_NSC_ILi4096EEEEEEEEEEEEEvEEEENS_8epilogue10collective6detail29Sm90TmaWarpSpecializedAdapterINS22_15DefaultEpilogueISN_NSB_IJNSB_IJllllEEESE_SY_EEES27_NS21_6thread17LinearCombinationISN_Li1EffLNS28_9ScaleType4KindE0ELNS_15FloatRoundStyleE2ESN_EENS_4gemm15EpilogueDefaultEEEEEvvEEEEvNT_6ParamsE,@function
        .size           _ZN7cutlass13device_kernelINS_4conv6kernel13ConvUniversalINS1_16ConvProblemShapeILNS1_8OperatorE0ELi3EEENS1_10collective14CollectiveConvINS1_46MainloopSm90TmaGmmaWarpSpecializedImplicitGemmILS5_0ELi4ELi3EN4cute5tupleIJNSA_1CILi2EEENSC_ILi1EEESE_EEENS1_36KernelImplicitTmaWarpSpecializedSm90ELi1EEENSB_IJNSC_ILi256EEENSC_ILi128EEENSB_IJNSC_ILi32EEEEEEEEENS_10tfloat32_tESN_NSA_8TiledMMAINSA_8MMA_AtomIJNSA_4SM904GMMA30MMA_64x128x8_F32TF32TF32_SS_TNILNSR_7ScaleInE1ELST_1EEEEEENSA_6LayoutINSB_IJSE_SE_SE_EEENSB_IJNSC_ILi0EEESY_SY_EEEEENSB_IJNSA_10UnderscoreES11_S11_EEEEENS7_6detail26Sm90ImplicitGemmTileTraitsINSA_20SM90_TMA_LOAD_IM2COLENSA_14ComposedLayoutINSA_7SwizzleILi3ELi4ELi3EEENSA_18smem_ptr_flag_bitsILi32EEENSW_INSB_IJNSB_IJNSC_ILi8EEESK_EEENSB_IJSK_SE_EEENSB_IJSE_NSC_ILi4EEEEEEEEENSB_IJNSB_IJSK_SI_EEENSB_IJSE_SY_EEENSB_IJSY_NSC_ILi8192EEEEEEEEEEEEEvEENS15_INSA_23SM90_TMA_LOAD_MULTICASTENS17_IS19_S1B_NSW_INSB_IJNSB_IJS1C_NSC_ILi16EEEEEES1E_S1G_EEENSB_IJS1I_S1J_NSB_IJSY_NSC_ILi4096EEEEEEEEEEEEEvEEEENS_8epilogue10collective6detail29Sm90TmaWarpSpecializedAdapterINS22_15DefaultEpilogueISN_NSB_IJNSB_IJllllEEESE_SY_EEES27_NS21_6thread17LinearCombinationISN_Li1EffLNS28_9ScaleType4KindE0ELNS_15FloatRoundStyleE2ESN_EENS_4gemm15EpilogueDefaultEEEEEvvEEEEvNT_6ParamsE,(.L_x_539 - _ZN7cutlass13device_kernelINS_4conv6kernel13ConvUniversalINS1_16ConvProblemShapeILNS1_8OperatorE0ELi3EEENS1_10collective14CollectiveConvINS1_46MainloopSm90TmaGmmaWarpSpecializedImplicitGemmILS5_0ELi4ELi3EN4cute5tupleIJNSA_1CILi2EEENSC_ILi1EEESE_EEENS1_36KernelImplicitTmaWarpSpecializedSm90ELi1EEENSB_IJNSC_ILi256EEENSC_ILi128EEENSB_IJNSC_ILi32EEEEEEEEENS_10tfloat32_tESN_NSA_8TiledMMAINSA_8MMA_AtomIJNSA_4SM904GMMA30MMA_64x128x8_F32TF32TF32_SS_TNILNSR_7ScaleInE1ELST_1EEEEEENSA_6LayoutINSB_IJSE_SE_SE_EEENSB_IJNSC_ILi0EEESY_SY_EEEEENSB_IJNSA_10UnderscoreES11_S11_EEEEENS7_6detail26Sm90ImplicitGemmTileTraitsINSA_20SM90_TMA_LOAD_IM2COLENSA_14ComposedLayoutINSA_7SwizzleILi3ELi4ELi3EEENSA_18smem_ptr_flag_bitsILi32EEENSW_INSB_IJNSB_IJNSC_ILi8EEESK_EEENSB_IJSK_SE_EEENSB_IJSE_NSC_ILi4EEEEEEEEENSB_IJNSB_IJSK_SI_EEENSB_IJSE_SY_EEENSB_IJSY_NSC_ILi8192EEEEEEEEEEEEEvEENS15_INSA_23SM90_TMA_LOAD_MULTICASTENS17_IS19_S1B_NSW_INSB_IJNSB_IJS1C_NSC_ILi16EEEEEES1E_S1G_EEENSB_IJS1I_S1J_NSB_IJSY_NSC_ILi4096EEEEEEEEEEEEEvEEEENS_8epilogue10collective6detail29Sm90TmaWarpSpecializedAdapterINS22_15DefaultEpilogueISN_NSB_IJNSB_IJllllEEESE_SY_EEES27_NS21_6thread17LinearCombinationISN_Li1EffLNS28_9ScaleType4KindE0ELNS_15FloatRoundStyleE2ESN_EENS_4gemm15EpilogueDefaultEEEEEvvEEEEvNT_6ParamsE)
        .other          _ZN7cutlass13device_kernelINS_4conv6kernel13ConvUniversalINS1_16ConvProblemShapeILNS1_8OperatorE0ELi3EEENS1_10collective14CollectiveConvINS1_46MainloopSm90TmaGmmaWarpSpecializedImplicitGemmILS5_0ELi4ELi3EN4cute5tupleIJNSA_1CILi2EEENSC_ILi1EEESE_EEENS1_36KernelImplicitTmaWarpSpecializedSm90ELi1EEENSB_IJNSC_ILi256EEENSC_ILi128EEENSB_IJNSC_ILi32EEEEEEEEENS_10tfloat32_tESN_NSA_8TiledMMAINSA_8MMA_AtomIJNSA_4SM904GMMA30MMA_64x128x8_F32TF32TF32_SS_TNILNSR_7ScaleInE1ELST_1EEEEEENSA_6LayoutINSB_IJSE_SE_SE_EEENSB_IJNSC_ILi0EEESY_SY_EEEEENSB_IJNSA_10UnderscoreES11_S11_EEEEENS7_6detail26Sm90ImplicitGemmTileTraitsINSA_20SM90_TMA_LOAD_IM2COLENSA_14ComposedLayoutINSA_7SwizzleILi3ELi4ELi3EEENSA_18smem_ptr_flag_bitsILi32EEENSW_INSB_IJNSB_IJNSC_ILi8EEESK_EEENSB_IJSK_SE_EEENSB_IJSE_NSC_ILi4EEEEEEEEENSB_IJNSB_IJSK_SI_EEENSB_IJSE_SY_EEENSB_IJSY_NSC_ILi8192EEEEEEEEEEEEEvEENS15_INSA_23SM90_TMA_LOAD_MULTICASTENS17_IS19_S1B_NSW_INSB_IJNSB_IJS1C_NSC_ILi16EEEEEES1E_S1G_EEENSB_IJS1I_S1J_NSB_IJSY_NSC_ILi4096EEEEEEEEEEEEEvEEEENS_8epilogue10collective6detail29Sm90TmaWarpSpecializedAdapterINS22_15DefaultEpilogueISN_NSB_IJNSB_IJllllEEESE_SY_EEES27_NS21_6thread17LinearCombinationISN_Li1EffLNS28_9ScaleType4KindE0ELNS_15FloatRoundStyleE2ESN_EENS_4gemm15EpilogueDefaultEEEEEvvEEEEvNT_6ParamsE,@"STO_CUDA_ENTRY STV_DEFAULT"
_ZN7cutlass13device_kernelINS_4conv6kernel13ConvUniversalINS1_16ConvProblemShapeILNS1_8OperatorE0ELi3EEENS1_10collective14CollectiveConvINS1_46MainloopSm90TmaGmmaWarpSpecializedImplicitGemmILS5_0ELi4ELi3EN4cute5tupleIJNSA_1CILi2EEENSC_ILi1EEESE_EEENS1_36KernelImplicitTmaWarpSpecializedSm90ELi1EEENSB_IJNSC_ILi256EEENSC_ILi128EEENSB_IJNSC_ILi32EEEEEEEEENS_10tfloat32_tESN_NSA_8TiledMMAINSA_8MMA_AtomIJNSA_4SM904GMMA30MMA_64x128x8_F32TF32TF32_SS_TNILNSR_7ScaleInE1ELST_1EEEEEENSA_6LayoutINSB_IJSE_SE_SE_EEENSB_IJNSC_ILi0EEESY_SY_EEEEENSB_IJNSA_10UnderscoreES11_S11_EEEEENS7_6detail26Sm90ImplicitGemmTileTraitsINSA_20SM90_TMA_LOAD_IM2COLENSA_14ComposedLayoutINSA_7SwizzleILi3ELi4ELi3EEENSA_18smem_ptr_flag_bitsILi32EEENSW_INSB_IJNSB_IJNSC_ILi8EEESK_EEENSB_IJSK_SE_EEENSB_IJSE_NSC_ILi4EEEEEEEEENSB_IJNSB_IJSK_SI_EEENSB_IJSE_SY_EEENSB_IJSY_NSC_ILi8192EEEEEEEEEEEEEvEENS15_INSA_23SM90_TMA_LOAD_MULTICASTENS17_IS19_S1B_NSW_INSB_IJNSB_IJS1C_NSC_ILi16EEEEEES1E_S1G_EEENSB_IJS1I_S1J_NSB_IJSY_NSC_ILi4096EEEEEEEEEEEEEvEEEENS_8epilogue10collective6detail29Sm90TmaWarpSpecializedAdapterINS22_15DefaultEpilogueISN_NSB_IJNSB_IJllllEEESE_SY_EEES27_NS21_6thread17LinearCombinationISN_Li1EffLNS28_9ScaleType4KindE0ELNS_15FloatRoundStyleE2ESN_EENS_4gemm15EpilogueDefaultEEEEEvvEEEEvNT_6ParamsE:
[----:B------:R-:W0:Y:S01]  /*0000*/  LDC R1, c[0x0][0x28] ;  /* 0x00000a00ff017b82 */ /* 0x000e220000000800 */
[----:B------:R-:W1:Y:S01]  /*0010*/  S2R R6, SR_TID.X ;  /* 0x0000000000067919 */ /* 0x000e620000002100 */
[----:B------:R-:W-:Y:S01]  /*0020*/  ELECT P0, URZ, PT ;  /* 0x00000000003f782f */ /* 0x000fe20003800000 */
[----:B------:R-:W-:Y:S01]  /*0030*/  BSSY B0, `(.L_x_0) ;  /* 0x0000017000007945 */ /* 0x000fe20003800000 */
[----:B0-----:R-:W-:Y:S01]  /*0040*/  VIADD R1, R1, 0xfffffc10 ;  /* 0xfffffc1001017836 */ /* 0x001fe20000000000 */
[----:B------:R-:W0:Y:S01]  /*0050*/  S2R R7, SR_CTAID.X ;  /* 0x0000000000077919 */ /* 0x000e220000002500 */
[--C-:B-1----:R-:W-:Y:S02]  /*0060*/  SHF.R.U32.HI R0, RZ, 0x5, R6.reuse ;  /* 0x00000005ff007819 */ /* 0x102fe40000011606 */
[----:B------:R-:W-:-:S03]  /*0070*/  SHF.R.S32.HI R3, RZ, 0x1f, R6 ;  /* 0x0000001fff037819 */ /* 0x000fc60000011406 */
[----:B------:R-:W1:Y:S02]  /*0080*/  SHFL.IDX PT, R2, R0, RZ, 0x1f ;  /* 0x00001fff00027589 */ /* 0x000e6400000e0000 */
[----:B-1----:R-:W-:Y:S02]  /*0090*/  R2UR UR4, R2 ;  /* 0x00000000020472ca */ /* 0x002fe400000e0000 */
[----:B------:R-:W-:-:S06]  /*00a0*/  SHF.R.U32.HI R2, RZ, 0x7, R6 ;  /* 0x00000007ff027819 */ /* 0x000fcc0000011606 */
[----:B------:R-:W1:Y:S05]  /*00b0*/  SHFL.IDX PT, R2, R2, RZ, 0x1f ;  /* 0x00001fff02027589 */ /* 0x000e6a00000e0000 */
[----:B------:R-:W-:Y:S02]  /*00c0*/  USHF.R.S32.HI UR5, URZ, 0x1f, UR4 ;  /* 0x0000001f3f057899 */ /* 0x000fe40008011404 */
[----:B------:R-:W-:Y:S02]  /*00d0*/  ISETP.NE.OR P0, PT, RZ, UR4, !P0 ;  /* 0x00000004ff007c0c */ /* 0x000fe4000c705670 */
[----:B------:R-:W-:-:S04]  /*00e0*/  ULEA.HI UR5, UR5, UR4, URZ, 0x2 ;  /* 0x0000000405057291 */ /* 0x000fc8000f8f103f */
[----:B------:R-:W-:-:S04]  /*00f0*/  ULOP3.LUT UR5, UR5, 0xfffffffc, URZ, 0xc0, !UPT ;  /* 0xfffffffc05057892 */ /* 0x000fc8000f8ec03f */
[----:B------:R-:W-:-:S03]  /*0100*/  UIADD3 UR7, UR4, -UR5, URZ ;  /* 0x8000000504077290 */ /* 0x000fc6000fffe03f */
[----:B0-----:R-:W-:Y:S09]  /*0110*/  @P0 BRA `(.L_x_1) ;  /* 0x0000000000200947 */ /* 0x001ff20003800000 */
[----:B------:R-:W-:Y:S02]  /*0120*/  ULDC.64 UR4, c[0x0][0x198] ;  /* 0x0000660000047ab9 */ /* 0x000fe40000000a00 */
[----:B------:R-:W-:Y:S02]  /*0130*/  UIADD3 UR8, UP0, UR4, 0xf0, URZ ;  /* 0x000000f004087890 */ /* 0x000fe4000ff1e03f */
[----:B------:R-:W-:Y:S02]  /*0140*/  UIADD3 UR4, UP1, UR4, 0x270, URZ ;  /* 0x0000027004047890 */ /* 0x000fe4000ff3e03f */
[----:B------:R-:W-:Y:S02]  /*0150*/  UIADD3.X UR9, URZ, UR5, URZ, UP0, !UPT ;  /* 0x000000053f097290 */ /* 0x000fe400087fe43f */
[----:B------:R-:W-:-:S07]  /*0160*/  UIADD3.X UR5, URZ, UR5, URZ, UP1, !UPT ;  /* 0x000000053f057290 */ /* 0x000fce0008ffe43f */
[----:B------:R0:W-:Y:S02]  /*0170*/  UTMACCTL.PF [UR8] ;  /* 0x00000000080079b9 */ /* 0x0001e40008040000 */
[----:B------:R0:W-:Y:S02]  /*0180*/  UTMACCTL.PF [UR4] ;  /* 0x00000000040079b9 */ /* 0x0001e40008040000 */
[----:B0-----:R-:W-:Y:S01]  /*0190*/  NOP ;  /* 0x0000000000007918 */ /* 0x001fe20000000000 */
.L_x_1:
[----:B------:R-:W-:Y:S05]  /*01a0*/  BSYNC B0 ;  /* 0x0000000000007941 */ /* 0x000fea0003800000 */
.L_x_0:
[----:B------:R-:W0:Y:S01]  /*01b0*/  SHFL.IDX PT, R0, R0, RZ, 0x1f ;  /* 0x00001fff00007589 */ /* 0x000e2200000e0000 */
[----:B------:R-:W-:Y:S02]  /*01c0*/  LEA.HI R3, R3, R6, RZ, 0x7 ;  /* 0x0000000603037211 */ /* 0x000fe400078f38ff */
[----:B-1----:R-:W-:Y:S01]  /*01d0*/  R2UR UR12, R2 ;  /* 0x00000000020c72ca */ /* 0x002fe200000e0000 */
[----:B------:R-:W1:Y:S01]  /*01e0*/  S2R R9, SR_CTAID.Y ;  /* 0x0000000000097919 */ /* 0x000e620000002600 */
[----:B------:R-:W-:Y:S02]  /*01f0*/  LOP3.LUT R3, R3, 0xffffff80, RZ, 0xc0, !PT ;  /* 0xffffff8003037812 */ /* 0x000fe400078ec0ff */
[----:B------:R-:W-:-:S03]  /*0200*/  I2FP.F32.U32 R4, R7 ;  /* 0x0000000700047245 */ /* 0x000fc60000201000 */
[----:B------:R-:W-:-:S05]  /*0210*/  IMAD.IADD R11, R6, 0x1, -R3 ;  /* 0x00000001060b7824 */ /* 0x000fca00078e0a03 */
[----:B------:R-:W-:Y:S01]  /*0220*/  SHF.R.S32.HI R2, RZ, 0x1f, R11 ;  /* 0x0000001fff027819 */ /* 0x000fe2000001140b */
[----:B------:R-:W-:Y:S02]  /*0230*/  ULOP3.LUT UP0, URZ, UR12, UR7, URZ, 0xfc, !UPT ;  /* 0x000000070c3f7292 */ /* 0x000fe4000f80fc3f */
[----:B------:R-:W-:Y:S01]  /*0240*/  UISETP.NE.AND UP1, UPT, UR12, 0x1, UPT ;  /* 0x000000010c00788c */ /* 0x000fe2000bf25270 */
[----:B------:R-:W-:Y:S01]  /*0250*/  LEA.HI R2, R2, R11, RZ, 0x3 ;  /* 0x0000000b02027211 */ /* 0x000fe200078f18ff */
[----:B------:R-:W-:-:S03]  /*0260*/  USEL UR6, URZ, 0x1, UP0 ;  /* 0x000000013f067887 */ /* 0x000fc60008000000 */
[--C-:B------:R-:W-:Y:S01]  /*0270*/  SHF.R.S32.HI R3, RZ, 0x3, R2.reuse ;  /* 0x00000003ff037819 */ /* 0x100fe20000011402 */
[----:B------:R-:W-:Y:S01]  /*0280*/  USEL UR6, UR6, 0x2, UP1 ;  /* 0x0000000206067887 */ /* 0x000fe20008800000 */
[----:B0-----:R-:W-:Y:S02]  /*0290*/  ISETP.NE.AND P0, PT, R0, RZ, PT ;  /* 0x000000ff0000720c */ /* 0x001fe40003f05270 */
[----:B------:R-:W-:Y:S02]  /*02a0*/  SHF.R.S32.HI R2, RZ, 0x1f, R2 ;  /* 0x0000001fff027819 */ /* 0x000fe40000011402 */
[----:B------:R-:W-:Y:S02]  /*02b0*/  SHF.R.S32.HI R5, RZ, 0x1f, R0 ;  /* 0x0000001fff057819 */ /* 0x000fe40000011400 */
[----:B------:R-:W-:Y:S02]  /*02c0*/  LEA.HI R2, R2, R3, RZ, 0x2 ;  /* 0x0000000302027211 */ /* 0x000fe400078f10ff */
[----:B------:R-:W-:-:S05]  /*02d0*/  LEA.HI R5, R5, R0, RZ, 0x2 ;  /* 0x0000000005057211 */ /* 0x000fca00078f10ff */
[----:B-1----:R-:W-:Y:S05]  /*02e0*/  @P0 BRA `(.L_x_2) ;  /* 0x0000000000580947 */ /* 0x002fea0003800000 */
[----:B------:R-:W0:Y:S01]  /*02f0*/  S2UR UR10, SR_CgaCtaId ;  /* 0x00000000000a79c3 */ /* 0x000e220000008800 */
[----:B------:R-:W-:Y:S01]  /*0300*/  UMOV UR4, 0x400 ;  /* 0x0000040000047882 */ /* 0x000fe20000000000 */
[----:B------:R-:W-:Y:S01]  /*0310*/  UMOV UR5, 0x1 ;  /* 0x0000000100057882 */ /* 0x000fe20000000000 */
[----:B------:R-:W-:Y:S01]  /*0320*/  UMOV UR8, 0x2 ;  /* 0x0000000200087882 */ /* 0x000fe20000000000 */
[----:B------:R-:W-:Y:S01]  /*0330*/  ELECT P0, URZ, PT ;  /* 0x00000000003f782f */ /* 0x000fe20003800000 */
[----:B------:R-:W-:-:S04]  /*0340*/  UIADD3 UR8, -UR8, 0x100000, URZ ;  /* 0x0010000008087890 */ /* 0x000fc8000fffe13f */
[----:B------:R-:W-:Y:S02]  /*0350*/  USHF.L.U32 UR9, UR8, 0xb, URZ ;  /* 0x0000000b08097899 */ /* 0x000fe4000800063f */
[----:B------:R-:W-:Y:S02]  /*0360*/  USHF.L.U32 UR8, UR8, 0x1, URZ ;  /* 0x0000000108087899 */ /* 0x000fe4000800063f */
[----:B0-----:R-:W-:Y:S02]  /*0370*/  ULEA UR10, UR10, UR4, 0x18 ;  /* 0x000000040a0a7291 */ /* 0x001fe4000f8ec03f */
[----:B------:R-:W-:-:S04]  /*0380*/  UIADD3 UR4, -UR5, 0x100000, URZ ;  /* 0x0010000005047890 */ /* 0x000fc8000fffe13f */
[----:B------:R-:W-:Y:S02]  /*0390*/  USHF.L.U32 UR5, UR4, 0xb, URZ ;  /* 0x0000000b04057899 */ /* 0x000fe4000800063f */
[----:B------:R-:W-:Y:S01]  /*03a0*/  USHF.L.U32 UR4, UR4, 0x1, URZ ;  /* 0x0000000104047899 */ /* 0x000fe2000800063f */
[----:B------:R-:W0:Y:S11]  /*03b0*/  FENCE.VIEW.ASYNC.S ;  /* 0x00000000000073c6 */ /* 0x000e360000000000 */
[----:B0-----:R0:W1:Y:S01]  /*03c0*/  SYNCS.EXCH.64 URZ, [UR10+0x30000], UR4 ;  /* 0x030000040a3f75b2 */ /* 0x0010620008000100 */
[----:B------:R0:W2:Y:S01]  /*03d0*/  SYNCS.EXCH.64 URZ, [UR10+0x30020], UR8 ;  /* 0x030020080a3f75b2 */ /* 0x0000a20008000100 */
[----:B------:R0:W3:Y:S01]  /*03e0*/  SYNCS.EXCH.64 URZ, [UR10+0x30008], UR4 ;  /* 0x030008040a3f75b2 */ /* 0x0000e20008000100 */
[----:B------:R0:W4:Y:S01]  /*03f0*/  SYNCS.EXCH.64 URZ, [UR10+0x30028], UR8 ;  /* 0x030028080a3f75b2 */ /* 0x0001220008000100 */
[----:B------:R0:W0:Y:S01]  /*0400*/  SYNCS.EXCH.64 URZ, [UR10+0x30010], UR4 ;  /* 0x030010040a3f75b2 */ /* 0x0000220008000100 */
[----:B------:R0:W0:Y:S01]  /*0410*/  SYNCS.EXCH.64 URZ, [UR10+0x30030], UR8 ;  /* 0x030030080a3f75b2 */ /* 0x0000220008000100 */
[----:B------:R0:W0:Y:S01]  /*0420*/  SYNCS.EXCH.64 URZ, [UR10+0x30018], UR4 ;  /* 0x030018040a3f75b2 */ /* 0x0000220008000100 */
[----:B------:R0:W0:Y:S01]  /*0430*/  SYNCS.EXCH.64 URZ, [UR10+0x30038], UR8 ;  /* 0x030038080a3f75b2 */ /* 0x0000220008000100 */
[----:B------:R-:W-:Y:S01]  /*0440*/  NOP ;  /* 0x0000000000007918 */ /* 0x000fe20000000000 */
.L_x_2:
[----:B0-----:R-:W-:Y:S01]  /*0450*/  ULDC UR4, c[0x0][0x150] ;  /* 0x0000540000047ab9 */ /* 0x001fe20000000800 */
[----:B------:R-:W-:Y:S01]  /*0460*/  LOP3.LUT R2, R2, 0xfffffffc, RZ, 0xc0, !PT ;  /* 0xfffffffc02027812 */ /* 0x000fe200078ec0ff */
[----:B------:R-:W-:Y:S01]  /*0470*/  FMUL R4, R4, UR4 ;  /* 0x0000000404047c20 */ /* 0x000fe20008400000 */
[----:B------:R-:W-:Y:S01]  /*0480*/  LOP3.LUT R5, R5, 0x3ffffffc, RZ, 0xc0, !PT ;  /* 0x3ffffffc05057812 */ /* 0x000fe200078ec0ff */
[----:B------:R-:W-:Y:S01]  /*0490*/  ULDC UR4, c[0x0][0x154] ;  /* 0x0000550000047ab9 */ /* 0x000fe20000000800 */
[----:B------:R-:W-:Y:S01]  /*04a0*/  LOP3.LUT P0, RZ, R11, 0x7, RZ, 0xc0, !PT ;  /* 0x000000070bff7812 */ /* 0x000fe2000780c0ff */
[----:B------:R-:W-:Y:S01]  /*04b0*/  IMAD.IADD R2, R3, 0x1, -R2 ;  /* 0x0000000103027824 */ /* 0x000fe200078e0a02 */
[----:B------:R-:W-:Y:S01]  /*04c0*/  NOP ;  /* 0x0000000000007918 */ /* 0x000fe20000000000 */
[----:B------:R-:W0:Y:S01]  /*04d0*/  F2I.U32.TRUNC.NTZ R4, R4 ;  /* 0x0000000400047305 */ /* 0x000e22000020f000 */
[----:B------:R-:W-:Y:S01]  /*04e0*/  IMAD.IADD R5, R0, 0x1, -R5 ;  /* 0x0000000100057824 */ /* 0x000fe200078e0a05 */
[----:B------:R-:W-:-:S03]  /*04f0*/  NOP ;  /* 0x0000000000007918 */ /* 0x000fc60000000000 */
[----:B------:R-:W-:Y:S01]  /*0500*/  IMAD R5, R5, 0x4, R2 ;  /* 0x0000000405057824 */ /* 0x000fe200078e0202 */
[----:B------:R-:W-:-:S04]  /*0510*/  I2FP.F32.U32 R2, R9 ;  /* 0x0000000900027245 */ /* 0x000fc80000201000 */
[C---:B------:R-:W-:Y:S01]  /*0520*/  LEA.HI R0, R5.reuse, R5, RZ, 0x1 ;  /* 0x0000000505007211 */ /* 0x040fe200078f08ff */
[----:B------:R-:W-:Y:S01]  /*0530*/  FMUL R2, R2, UR4 ;  /* 0x0000000402027c20 */ /* 0x000fe20008400000 */
[----:B------:R-:W-:Y:S02]  /*0540*/  ULDC UR4, c[0x0][0x144] ;  /* 0x0000510000047ab9 */ /* 0x000fe40000000800 */
[----:B------:R-:W-:Y:S01]  /*0550*/  LOP3.LUT R0, R0, 0xfffffffe, RZ, 0xc0, !PT ;  /* 0xfffffffe00007812 */ /* 0x000fe200078ec0ff */
[----:B0-----:R-:W-:Y:S02]  /*0560*/  IMAD.MOV R8, RZ, RZ, -R4 ;  /* 0x000000ffff087224 */ /* 0x001fe400078e0a04 */
[----:B------:R-:W0:Y:S02]  /*0570*/  F2I.U32.TRUNC.NTZ R2, R2 ;  /* 0x0000000200027305 */ /* 0x000e24000020f000 */
[----:B------:R-:W-:Y:S01]  /*0580*/  IMAD R3, R8, UR4, R7 ;  /* 0x0000000408037c24 */ /* 0x000fe2000f8e0207 */
[----:B------:R-:W-:Y:S01]  /*0590*/  ULDC UR4, c[0x0][0x148] ;  /* 0x0000520000047ab9 */ /* 0x000fe20000000800 */
[----:B------:R-:W5:Y:S01]  /*05a0*/  LDC R8, c[0x0][0x140] ;  /* 0x00005000ff087b82 */ /* 0x000f620000000800 */
[----:B------:R-:W-:-:S05]  /*05b0*/  IMAD.IADD R0, R5, 0x1, -R0 ;  /* 0x0000000105007824 */ /* 0x000fca00078e0a00 */
[----:B------:R-:W-:Y:S01]  /*05c0*/  ISETP.NE.AND P2, PT, R0, R3, PT ;  /* 0x000000030000720c */ /* 0x000fe20003f45270 */
[----:B------:R-:W-:Y:S02]  /*05d0*/  IMAD.SHL.U32 R0, R5, 0x4, RZ ;  /* 0x0000000405007824 */ /* 0x000fe400078e00ff */
[----:B0-----:R-:W-:-:S03]  /*05e0*/  IMAD.MOV R4, RZ, RZ, -R2 ;  /* 0x000000ffff047224 */ /* 0x001fc600078e0a02 */
[----:B------:R-:W-:Y:S01]  /*05f0*/  LOP3.LUT R5, R5, 0xc, R0, 0x78, !PT ;  /* 0x0000000c05057812 */ /* 0x000fe200078e7800 */
[----:B------:R-:W-:-:S03]  /*0600*/  IMAD R3, R4, UR4, R9 ;  /* 0x0000000404037c24 */ /* 0x000fc6000f8e0209 */
[C---:B------:R-:W-:Y:S01]  /*0610*/  ISETP.LT.U32.AND P0, PT, R5.reuse, 0x2, !P0 ;  /* 0x000000020500780c */ /* 0x040fe20004701070 */
[----:B------:R-:W-:Y:S02]  /*0620*/  IMAD.MOV.U32 R4, RZ, RZ, 0x1 ;  /* 0x00000001ff047424 */ /* 0x000fe400078e00ff */
[----:B------:R-:W-:-:S04]  /*0630*/  @P2 LEA.HI R0, R5, R5, RZ, 0x1 ;  /* 0x0000000505002211 */ /* 0x000fc800078f08ff */
[----:B------:R-:W-:Y:S02]  /*0640*/  @P2 SHF.R.S32.HI R0, RZ, 0x1, R0 ;  /* 0x00000001ff002819 */ /* 0x000fe40000011400 */
[----:B-----5:R-:W-:Y:S02]  /*0650*/  ISETP.EQ.U32.AND P1, PT, R8, 0x1, PT ;  /* 0x000000010800780c */ /* 0x020fe40003f22070 */
[----:B------:R-:W-:Y:S02]  /*0660*/  @P2 ISETP.NE.AND P3, PT, R0, R3, PT ;  /* 0x000000030000220c */ /* 0x000fe40003f65270 */
[----:B------:R-:W-:Y:S02]  /*0670*/  SEL R3, RZ, 0x1, !P0 ;  /* 0x00000001ff037807 */ /* 0x000fe40004000000 */
[----:B------:R-:W-:-:S04]  /*0680*/  @P2 SEL R4, RZ, 0x1, P3 ;  /* 0x00000001ff042807 */ /* 0x000fc80001800000 */
[----:B------:R-:W-:-:S03]  /*0690*/  LOP3.LUT R4, R4, R3, RZ, 0xc0, !PT ;  /* 0x0000000304047212 */ /* 0x000fc600078ec0ff */
[----:B------:R-:W-:Y:S05]  /*06a0*/  @!P1 BRA `(.L_x_3) ;  /* 0x0000000000089947 */ /* 0x000fea0003800000 */
[----:B-1234-:R-:W-:Y:S01]  /*06b0*/  UCGABAR_ARV ;  /* 0x00000000000079c7 */ /* 0x01efe20008000000 */
[----:B------:R-:W-:Y:S05]  /*06c0*/  BRA `(.L_x_4) ;  /* 0x0000000000047947 */ /* 0x000fea0003800000 */
.L_x_3:
[----:B-1234-:R-:W-:Y:S01]  /*06d0*/  NOP ;  /* 0x0000000000007918 */ /* 0x01efe20000000000 */
.L_x_4:
[----:B------:R-:W-:Y:S01]  /*06e0*/  ULDC.64 UR4, c[0x0][0x618] ;  /* 0x0001860000047ab9 */ /* 0x000fe20000000a00 */
[----:B------:R-:W-:Y:S01]  /*06f0*/  ULDC.64 UR20, c[0x0][0x208] ;  /* 0x0000820000147ab9 */ /* 0x000fe20000000a00 */
[----:B------:R-:W-:-:S04]  /*0700*/  ISETP.NE.U32.AND P0, PT, RZ, UR4, PT ;  /* 0x00000004ff007c0c */ /* 0x000fc8000bf05070 */
[----:B------:R-:W-:-:S13]  /*0710*/  ISETP.NE.AND.EX P0, PT, RZ, UR5, PT, P0 ;  /* 0x00000005ff007c0c */ /* 0x000fda000bf05300 */
[----:B------:R-:W-:Y:S05]  /*0720*/  @!P0 BRA `(.L_x_5) ;  /* 0x0000000000208947 */ /* 0x000fea0003800000 */
[----:B------:R-:W0:Y:S02]  /*0730*/  LDC.64 R2, c[0x0][0x618] ;  /* 0x00018600ff027b82 */ /* 0x000e240000000a00 */
[----:B0-----:R-:W2:Y:S02]  /*0740*/  LDG.E.64 R2, desc[UR20][R2.64] ;  /* 0x0000001402027981 */ /* 0x001ea4000c1e1b00 */
[----:B--2---:R-:W-:-:S04]  /*0750*/  ISETP.NE.U32.AND P0, PT, R2, RZ, PT ;  /* 0x000000ff0200720c */ /* 0x004fc80003f05070 */
[----:B------:R-:W-:-:S13]  /*0760*/  ISETP.NE.AND.EX P0, PT, R3, RZ, PT, P0 ;  /* 0x000000ff0300720c */ /* 0x000fda0003f05300 */
[----:B------:R-:W-:Y:S05]  /*0770*/  @!P0 BRA `(.L_x_5) ;  /* 0x00000000000c8947 */ /* 0x000fea0003800000 */
[----:B------:R-:W2:Y:S02]  /*0780*/  LD.E R2, desc[UR20][R2.64] ;  /* 0x0000001402027980 */ /* 0x000ea4000c101900 */
[----:B--2---:R-:W-:Y:S01]  /*0790*/  R2UR UR11, R2 ;  /* 0x00000000020b72ca */ /* 0x004fe200000e0000 */
[----:B------:R-:W-:-:S14]  /*07a0*/  BRA `(.L_x_6) ;  /* 0x0000000000247947 */ /* 0x000fdc0003800000 */
.L_x_5:
[----:B------:R-:W-:Y:S02]  /*07b0*/  ULDC.64 UR4, c[0x0][0x608] ;  /* 0x0001820000047ab9 */ /* 0x000fe40000000a00 */
[----:B------:R-:W-:-:S04]  /*07c0*/  ISETP.NE.U32.AND P0, PT, RZ, UR4, PT ;  /* 0x00000004ff007c0c */ /* 0x000fc8000bf05070 */
[----:B------:R-:W-:-:S13]  /*07d0*/  ISETP.NE.AND.EX P0, PT, RZ, UR5, PT, P0 ;  /* 0x00000005ff007c0c */ /* 0x000fda000bf05300 */
[----:B------:R-:W-:Y:S05]  /*07e0*/  @!P0 BRA `(.L_x_7) ;  /* 0x0000000000108947 */ /* 0x000fea0003800000 */
[----:B------:R-:W0:Y:S02]  /*07f0*/  LDC.64 R2, c[0x0][0x608] ;  /* 0x00018200ff027b82 */ /* 0x000e240000000a00 */
[----:B0-----:R-:W2:Y:S02]  /*0800*/  LDG.E R2, desc[UR20][R2.64] ;  /* 0x0000001402027981 */ /* 0x001ea4000c1e1900 */
[----:B--2---:R-:W-:Y:S01]  /*0810*/  R2UR UR11, R2 ;  /* 0x00000000020b72ca */ /* 0x004fe200000e0000 */
[----:B------:R-:W-:-:S14]  /*0820*/  BRA `(.L_x_6) ;  /* 0x0000000000047947 */ /* 0x000fdc0003800000 */
.L_x_7:
[----:B------:R-:W-:-:S05]  /*0830*/  ULDC UR11, c[0x0][0x600] ;  /* 0x00018000000b7ab9 */ /* 0x000fca0000000800 */
.L_x_6:
[----:B------:R-:W-:Y:S02]  /*0840*/  ULDC.64 UR4, c[0x0][0x620] ;  /* 0x0001880000047ab9 */ /* 0x000fe40000000a00 */
        /* <DEDUP_REMOVED lines=11> */
.L_x_8:
        /* <DEDUP_REMOVED lines=8> */
.L_x_10:
[----:B------:R-:W-:-:S05]  /*0980*/  ULDC UR22, c[0x0][0x604] ;  /* 0x0001810000167ab9 */ /* 0x000fca0000000800 */
.L_x_9:
[----:B------:R-:W-:Y:S01]  /*0990*/  ULDC UR4, c[0x0][0x3dc] ;  /* 0x0000f70000047ab9 */ /* 0x000fe20000000800 */
[----:B------:R-:W-:Y:S01]  /*09a0*/  ULDC.64 UR8, c[0x0][0x3e0] ;  /* 0x0000f80000087ab9 */ /* 0x000fe20000000a00 */
[----:B------:R-:W-:Y:S02]  /*09b0*/  UIADD3 UR4, UR4, 0x1f, URZ ;  /* 0x0000001f04047890 */ /* 0x000fe4000fffe03f */
[----:B------:R-:W-:Y:S02]  /*09c0*/  UIMAD UR8, UR9, UR8, URZ ;  /* 0x00000008090872a4 */ /* 0x000fe4000f8e023f */
[----:B------:R-:W-:-:S04]  /*09d0*/  USHF.R.S32.HI UR5, URZ, 0x1f, UR4 ;  /* 0x0000001f3f057899 */ /* 0x000fc80008011404 */
[----:B------:R-:W-:-:S03]  /*09e0*/  ULEA.HI UR4, UR5, UR4, URZ, 0x5 ;  /* 0x0000000405047291 */ /* 0x000fc6000f8f283f */
[----:B------:R-:W-:Y:S01]  /*09f0*/  ULDC UR5, c[0x0][0x3e8] ;  /* 0x0000fa0000057ab9 */ /* 0x000fe20000000800 */
[----:B------:R-:W-:Y:S02]  /*0a00*/  USHF.R.S32.HI UR4, URZ, 0x5, UR4 ;  /* 0x000000053f047899 */ /* 0x000fe40008011404 */
[----:B------:R-:W-:-:S04]  /*0a10*/  UIMAD UR5, UR8, UR5, URZ ;  /* 0x00000005080572a4 */ /* 0x000fc8000f8e023f */
[----:B------:R-:W-:Y:S01]  /*0a20*/  UIMAD UR5, UR4, UR5, URZ ;  /* 0x00000005040572a4 */ /* 0x000fe2000f8e023f */
[----:B------:R-:W-:Y:S11]  /*0a30*/  @!P1 BRA `(.L_x_11) ;  /* 0x00000000000c9947 */ /* 0x000ff60003800000 */
[----:B------:R-:W-:Y:S01]  /*0a40*/  UCGABAR_WAIT ;  /* 0x0000000000007dc7 */ /* 0x000fe20008000000 */
[----:B------:R-:W-:Y:S01]  /*0a50*/  CCTL.IVALL ;  /* 0x00000000ff00798f */ /* 0x000fe20002000000 */
[----:B------:R-:W-:Y:S05]  /*0a60*/  BRA `(.L_x_12) ;  /* 0x0000000000047947 */ /* 0x000fea0003800000 */
.L_x_11:
[----:B------:R-:W-:Y:S06]  /*0a70*/  BAR.SYNC.DEFER_BLOCKING 0x0 ;  /* 0x0000000000007b1d */ /* 0x000fec0000010000 */
.L_x_12:
[----:B------:R-:W-:-:S13]  /*0a80*/  ISETP.NE.AND P0, PT, RZ, UR12, PT ;  /* 0x0000000cff007c0c */ /* 0x000fda000bf05270 */
[----:B------:R-:W-:Y:S05]  /*0a90*/  @!P0 BRA `(.L_x_13) ;  /* 0x0000015c00808947 */ /* 0x000fea0003800000 */
[----:B------:R-:W-:-:S06]  /*0aa0*/  UISETP.NE.AND UP0, UPT, UR12, 0x1, UPT ;  /* 0x000000010c00788c */ /* 0x000fcc000bf05270 */
[----:B------:R-:W-:-:S13]  /*0ab0*/  PLOP3.LUT P0, PT, PT, PT, UP0, 0x80, 0x0 ;  /* 0x000000000000781c */ /* 0x000fda0003f0f008 */
[----:B------:R-:W-:Y:S05]  /*0ac0*/  @P0 EXIT ;  /* 0x000000000000094d */ /* 0x000fea0003800000 */
[----:B------:R0:W-:Y:S01]  /*0ad0*/  STL [R1], RZ ;  /* 0x000000ff01007387 */ /* 0x0001e20000100800 */
[----:B------:R-:W-:Y:S01]  /*0ae0*/  UISETP.GE.AND UP0, UPT, UR5, 0x1, UPT ;  /* 0x000000010500788c */ /* 0x000fe2000bf06270 */
[----:B------:R-:W-:Y:S01]  /*0af0*/  CS2R R86, SRZ ;  /* 0x0000000000567805 */ /* 0x000fe2000001ff00 */
[----:B------:R-:W-:Y:S01]  /*0b00*/  UMOV UR4, URZ ;  /* 0x0000003f00047c82 */ /* 0x000fe20008000000 */
[----:B------:R0:W-:Y:S01]  /*0b10*/  STL [R1+0x4], RZ ;  /* 0x000004ff01007387 */ /* 0x0001e20000100800 */
[----:B------:R-:W-:Y:S02]  /*0b20*/  CS2R R152, SRZ ;  /* 0x0000000000987805 */ /* 0x000fe4000001ff00 */
[----:B------:R-:W-:Y:S02]  /*0b30*/  CS2R R154, SRZ ;  /* 0x00000000009a7805 */ /* 0x000fe4000001ff00 */
[----:B------:R-:W-:Y:S01]  /*0b40*/  PLOP3.LUT P0, PT, PT, PT, UP0, 0x80, 0x0 ;  /* 0x000000000000781c */ /* 0x000fe20003f0f008 */
[----:B------:R0:W-:Y:S01]  /*0b50*/  STL [R1+0x8], RZ ;  /* 0x000008ff01007387 */ /* 0x0001e20000100800 */
[----:B------:R-:W-:-:S02]  /*0b60*/  CS2R R156, SRZ ;  /* 0x00000000009c7805 */ /* 0x000fc4000001ff00 */
[----:B------:R-:W-:Y:S02]  /*0b70*/  CS2R R158, SRZ ;  /* 0x00000000009e7805 */ /* 0x000fe4000001ff00 */
[----:B------:R-:W-:Y:S01]  /*0b80*/  CS2R R160, SRZ ;  /* 0x0000000000a07805 */ /* 0x000fe2000001ff00 */
[----:B------:R0:W-:Y:S01]  /*0b90*/  STL [R1+0xc], RZ ;  /* 0x00000cff01007387 */ /* 0x0001e20000100800 */
[----:B------:R-:W-:Y:S02]  /*0ba0*/  CS2R R162, SRZ ;  /* 0x0000000000a27805 */ /* 0x000fe4000001ff00 */
[----:B------:R-:W-:Y:S02]  /*0bb0*/  CS2R R164, SRZ ;  /* 0x0000000000a47805 */ /* 0x000fe4000001ff00 */
[----:B------:R-:W-:Y:S01]  /*0bc0*/  CS2R R166, SRZ ;  /* 0x0000000000a67805 */ /* 0x000fe2000001ff00 */
        /* <DEDUP_REMOVED lines=116> */
[----:B------:R0:W-:Y:S04]  /*1310*/  STL [R1+0x84], RZ ;  /* 0x000084ff01007387 */ /* 0x0001e80000100800 */
        /* <DEDUP_REMOVED lines=29> */
[----:B------:R0:W-:Y:S01]  /*14f0*/  STL [R1+0xfc], RZ ;  /* 0x0000fcff01007387 */ /* 0x0001e20000100800 */
[----:B------:R-:W-:Y:S05]  /*1500*/  @!P0 BRA `(.L_x_14) ;  /* 0x0000002000e48947 */ /* 0x000fea0003800000 */
[----:B------:R-:W-:-:S04]  /*1510*/  ULOP3.LUT UR4, UR6, 0x1, URZ, 0xfc, !UPT ;  /* 0x0000000106047892 */ /* 0x000fc8000f8efc3f */
[----:B------:R-:W-:-:S06]  /*1520*/  UISETP.NE.AND UP0, UPT, UR4, 0x3, UPT ;  /* 0x000000030400788c */ /* 0x000fcc000bf05270 */
[----:B------:R-:W-:-:S13]  /*1530*/  PLOP3.LUT P1, PT, PT, PT, UP0, 0x80, 0x0 ;  /* 0x000000000000781c */ /* 0x000fda0003f2f008 */
[----:B------:R-:W-:Y:S05]  /*1540*/  @!P1 BRA `(.L_x_15) ;  /* 0x0000000000049947 */ /* 0x000fea0003800000 */
[----:B------:R-:W-:Y:S01]  /*1550*/  BPT.TRAP 0x1 ;  /* 0x000000040000795c */ /* 0x000fe20000300000 */
.L_x_15:
[----:B------:R-:W1:Y:S01]  /*1560*/  S2UR UR7, SR_CgaCtaId ;  /* 0x00000000000779c3 */ /* 0x000e620000008800 */
[----:B------:R-:W-:Y:S01]  /*1570*/  SHF.L.U32 R0, RZ, 0x1f, RZ ;  /* 0x0000001fff007819 */ /* 0x000fe200000006ff */
[----:B------:R-:W-:Y:S02]  /*1580*/  UMOV UR4, 0x400 ;  /* 0x0000040000047882 */ /* 0x000fe40000000000 */
[----:B-1----:R-:W-:-:S12]  /*1590*/  ULEA UR4, UR7, UR4, 0x18 ;  /* 0x0000000407047291 */ /* 0x002fd8000f8ec03f */
.L_x_16:
[----:B-1----:R-:W-:-:S04]  /*15a0*/  IMAD.U32 R3, RZ, RZ, UR4 ;  /* 0x00000004ff037e24 */ /* 0x002fc8000f8e00ff */
[----:B------:R1:W2:Y:S03]  /*15b0*/  SYNCS.PHASECHK.TRANS64.TRYWAIT P1, [R3+URZ+0x30000], R0 ;  /* 0x03000000030075a7 */ /* 0x0002a6000802017f */
[----:B--2---:R-:W-:Y:S05]  /*15c0*/  @!P1 NANOSLEEP.SYNCS 0x989680 ;  /* 0x009896800000995d */ /* 0x004fea0003900000 */
[----:B------:R-:W2:Y:S02]  /*15d0*/  @!P1 SYNCS.PHASECHK.TRANS64 P1, [R3+URZ+0x30000], R0 ;  /* 0x03000000030095a7 */ /* 0x000ea4000802007f */
[----:B--2---:R-:W-:Y:S05]  /*15e0*/  @!P1 BRA `(.L_x_16) ;  /* 0xfffffffc00ec9947 */ /* 0x004fea000383ffff */
[----:B------:R-:W-:Y:S01]  /*15f0*/  UIADD3 UR7, UR4, 0x20000, URZ ;  /* 0x0002000004077890 */ /* 0x000fe2000fffe03f */
[----:B------:R-:W-:Y:S01]  /*1600*/  WARPGROUP.ARRIVE ;  /* 0x00000000000079c5 */ /* 0x000fe20000000000 */
[----:B------:R-:W-:Y:S01]  /*1610*/  USHF.R.U32.HI UR4, URZ, 0x4, UR4 ;  /* 0x000000043f047899 */ /* 0x000fe20008011604 */
[----:B------:R2:W-:Y:S01]  /*1620*/  STL [R1+0x174], R5 ;  /* 0x0001740501007387 */ /* 0x0005e20000100800 */
[----:B------:R-:W-:Y:S02]  /*1630*/  USHF.R.U32.HI UR7, URZ, 0x4, UR7 ;  /* 0x000000043f077899 */ /* 0x000fe40008011607 */
[----:B------:R-:W-:Y:S01]  /*1640*/  ULOP3.LUT UR4, UR4, 0x3fff, URZ, 0xc0, !UPT ;  /* 0x00003fff04047892 */ /* 0x000fe2000f8ec03f */
[----:B------:R3:W-:Y:S01]  /*1650*/  STL [R1+0x170], R4 ;  /* 0x0001700401007387 */ /* 0x0007e20000100800 */
[----:B------:R-:W-:Y:S02]  /*1660*/  ULOP3.LUT UR7, UR7, 0x3fff, URZ, 0xc0, !UPT ;  /* 0x00003fff07077892 */ /* 0x000fe4000f8ec03f */
[----:B------:R-:W-:-:S02]  /*1670*/  ULOP3.LUT UR4, UR4, 0x10000, URZ, 0xfc, !UPT ;  /* 0x0001000004047892 */ /* 0x000fc4000f8efc3f */
[----:B------:R-:W-:Y:S01]  /*1680*/  ULOP3.LUT UR8, UR7, 0x10000, URZ, 0xfc, !UPT ;  /* 0x0001000007087892 */ /* 0x000fe2000f8efc3f */
[----:B------:R-:W-:Y:S01]  /*1690*/  UMOV UR13, 0x40000040 ;  /* 0x40000040000d7882 */ /* 0x000fe20000000000 */
[----:B------:R-:W-:-:S03]  /*16a0*/  UMOV UR15, 0x40000040 ;  /* 0x40000040000f7882 */ /* 0x000fc60000000000 */
[----:B------:R-:W-:Y:S02]  /*16b0*/  UMOV UR12, UR4 ;  /* 0x00000004000c7c82 */ /* 0x000fe40008000000 */
[----:B------:R-:W-:Y:S02]  /*16c0*/  UMOV UR14, UR8 ;  /* 0x00000008000e7c82 */ /* 0x000fe40008000000 */
[----:B------:R-:W-:Y:S01]  /*16d0*/  HGMMA.64x128x8.F32.TF32 R68, gdesc[UR12], RZ, !UPT, gsb0 ;  /* 0x05e000000c4479f0 */ /* 0x000fe2000c0028ff */
[----:B------:R-:W-:Y:S01]  /*16e0*/  UIADD3 UR12, UR4, 0x200, URZ ;  /* 0x00000200040c7890 */ /* 0x000fe2000fffe03f */
[----:B------:R-:W-:Y:S01]  /*16f0*/  UMOV UR13, 0x40000040 ;  /* 0x40000040000d7882 */ /* 0x000fe20000000000 */
[----:B------:R-:W-:Y:S02]  /*1700*/  WARPGROUP.DEPBAR.LE gsb0, 0x0 ;  /* 0x00008000000079c5 */ /* 0x000fe40000010000 */
[----:B------:R-:W-:Y:S01]  /*1710*/  WARPGROUP.ARRIVE ;  /* 0x00000000000079c5 */ /* 0x000fe20000000000 */
[----:B------:R-:W-:-:S02]  /*1720*/  IMAD.MOV.U32 R44, RZ, RZ, R88 ;  /* 0x000000ffff2c7224 */ /* 0x000fc400078e0058 */
[----:B------:R-:W-:Y:S02]  /*1730*/  IMAD.MOV.U32 R43, RZ, RZ, R89 ;  /* 0x000000ffff2b7224 */ /* 0x000fe400078e0059 */
[----:B------:R-:W-:Y:S02]  /*1740*/  IMAD.MOV.U32 R42, RZ, RZ, R90 ;  /* 0x000000ffff2a7224 */ /* 0x000fe400078e005a */
[----:B------:R-:W-:Y:S01]  /*1750*/  HGMMA.64x128x8.F32.TF32 R152, gdesc[UR12], RZ, !UPT, gsb0 ;  /* 0x05e000000c9879f0 */ /* 0x000fe2000c0028ff */
[----:B------:R-:W-:Y:S01]  /*1760*/  UIADD3 UR12, UR4, 0x400, URZ ;  /* 0x00000400040c7890 */ /* 0x000fe2000fffe03f */
[----:B------:R-:W-:Y:S01]  /*1770*/  IMAD.MOV.U32 R41, RZ, RZ, R91 ;  /* 0x000000ffff297224 */ /* 0x000fe200078e005b */
[----:B------:R-:W-:Y:S01]  /*1780*/  UMOV UR13, 0x40000040 ;  /* 0x40000040000d7882 */ /* 0x000fe20000000000 */
[----:B------:R-:W-:Y:S02]  /*1790*/  IMAD.MOV.U32 R40, RZ, RZ, R92 ;  /* 0x000000ffff287224 */ /* 0x000fe400078e005c */
[----:B------:R-:W-:-:S02]  /*17a0*/  IMAD.MOV.U32 R39, RZ, RZ, R93 ;  /* 0x000000ffff277224 */ /* 0x000fc400078e005d */
[----:B------:R-:W-:Y:S02]  /*17b0*/  IMAD.MOV.U32 R38, RZ, RZ, R94 ;  /* 0x000000ffff267224 */ /* 0x000fe400078e005e */
[----:B------:R-:W-:Y:S02]  /*17c0*/  IMAD.MOV.U32 R37, RZ, RZ, R95 ;  /* 0x000000ffff257224 */ /* 0x000fe400078e005f */
[----:B------:R-:W-:Y:S02]  /*17d0*/  IMAD.MOV.U32 R36, RZ, RZ, R96 ;  /* 0x000000ffff247224 */ /* 0x000fe400078e0060 */
[----:B------:R-:W-:Y:S02]  /*17e0*/  IMAD.MOV.U32 R35, RZ, RZ, R97 ;  /* 0x000000ffff237224 */ /* 0x000fe400078e0061 */
        /* <DEDUP_REMOVED lines=29> */
[----:B--2---:R-:W-:Y:S02]  /*19c0*/  IMAD.MOV.U32 R5, RZ, RZ, R127 ;  /* 0x000000ffff057224 */ /* 0x004fe400078e007f */
[----:B---3--:R-:W-:Y:S02]  /*19d0*/  IMAD.MOV.U32 R4, RZ, RZ, R128 ;  /* 0x000000ffff047224 */ /* 0x008fe400078e0080 */
[----:B-1----:R-:W-:-:S02]  /*19e0*/  IMAD.MOV.U32 R3, RZ, RZ, R129 ;  /* 0x000000ffff037224 */ /* 0x002fc400078e0081 */
        /* <DEDUP_REMOVED lines=26> */
[----:B------:R-:W-:Y:S01]  /*1b90*/  IMAD.MOV.U32 R220, RZ, RZ, R32 ;  /* 0x000000ffffdc7224 */ /* 0x000fe200078e0020 */
[----:B------:R-:W-:Y:S02]  /*1ba0*/  WARPGROUP.DEPBAR.LE gsb0, 0x0 ;  /* 0x00008000000079c5 */ /* 0x000fe40000010000 */
[----:B------:R-:W-:Y:S01]  /*1bb0*/  WARPGROUP.ARRIVE ;  /* 0x00000000000079c5 */ /* 0x000fe20000000000 */
[----:B------:R1:W-:Y:S01]  /*1bc0*/  STL.64 [R1+0x2e0], R214 ;  /* 0x0002e0d601007387 */ /* 0x0003e20000100a00 */
[----:B------:R-:W-:Y:S02]  /*1bd0*/  IMAD.MOV.U32 R221, RZ, RZ, R31 ;  /* 0x000000ffffdd7224 */ /* 0x000fe400078e001f */
[----:B------:R-:W-:Y:S01]  /*1be0*/  IMAD.MOV.U32 R222, RZ, RZ, R30 ;  /* 0x000000ffffde7224 */ /* 0x000fe200078e001e */
[----:B------:R2:W-:Y:S01]  /*1bf0*/  STL.64 [R1+0x2d8], R212 ;  /* 0x0002d8d401007387 */ /* 0x0005e20000100a00 */
[----:B------:R-:W-:Y:S01]  /*1c00*/  HGMMA.64x128x8.F32.TF32 R88, gdesc[UR12], RZ, !UPT, gsb0 ;  /* 0x05e000000c5879f0 */ /* 0x000fe2000c0028ff */
[----:B------:R-:W-:Y:S01]  /*1c10*/  UIADD3 UR12, UR4, 0x600, URZ ;  /* 0x00000600040c7890 */ /* 0x000fe2000fffe03f */
[----:B------:R-:W-:Y:S01]  /*1c20*/  IMAD.MOV.U32 R223, RZ, RZ, R29 ;  /* 0x000000ffffdf7224 */ /* 0x000fe200078e001d */
[----:B------:R3:W-:Y:S01]  /*1c30*/  STL.64 [R1+0x2d0], R210 ;  /* 0x0002d0d201007387 */ /* 0x0007e20000100a00 */
[----:B------:R-:W-:Y:S01]  /*1c40*/  IMAD.MOV.U32 R224, RZ, RZ, R28 ;  /* 0x000000ffffe07224 */ /* 0x000fe200078e001c */
[----:B------:R-:W-:Y:S01]  /*1c50*/  UMOV UR13, 0x40000040 ;  /* 0x40000040000d7882 */ /* 0x000fe20000000000 */
[----:B------:R-:W-:Y:S01]  /*1c60*/  IMAD.MOV.U32 R225, RZ, RZ, R27 ;  /* 0x000000ffffe17224 */ /* 0x000fe200078e001b */
[----:B------:R4:W-:Y:S01]  /*1c70*/  STL.64 [R1+0x2c8], R208 ;  /* 0x0002c8d001007387 */ /* 0x0009e20000100a00 */
[----:B-1----:R-:W-:-:S02]  /*1c80*/  IMAD.MOV.U32 R214, RZ, RZ, R38 ;  /* 0x000000ffffd67224 */ /* 0x002fc400078e0026 */
[----:B------:R-:W-:Y:S01]  /*1c90*/  IMAD.MOV.U32 R215, RZ, RZ, R37 ;  /* 0x000000ffffd77224 */ /* 0x000fe200078e0025 */
[----:B------:R1:W-:Y:S01]  /*1ca0*/  STL.64 [R1+0x2c0], R206 ;  /* 0x0002c0ce01007387 */ /* 0x0003e20000100a00 */
[----:B--2---:R-:W-:Y:S02]  /*1cb0*/  IMAD.MOV.U32 R212, RZ, RZ, R40 ;  /* 0x000000ffffd47224 */ /* 0x004fe400078e0028 */
[----:B------:R-:W-:Y:S01]  /*1cc0*/  IMAD.MOV.U32 R213, RZ, RZ, R39 ;  /* 0x000000ffffd57224 */ /* 0x000fe200078e0027 */
[----:B------:R2:W-:Y:S01]  /*1cd0*/  STL.64 [R1+0x2b8], R204 ;  /* 0x0002b8cc01007387 */ /* 0x0005e20000100a00 */
[----:B---3--:R-:W-:Y:S02]  /*1ce0*/  IMAD.MOV.U32 R210, RZ, RZ, R42 ;  /* 0x000000ffffd27224 */ /* 0x008fe400078e002a */
[----:B------:R-:W-:Y:S01]  /*1cf0*/  IMAD.MOV.U32 R211, RZ, RZ, R41 ;  /* 0x000000ffffd37224 */ /* 0x000fe200078e0029 */
[----:B------:R3:W-:Y:S01]  /*1d00*/  STL.64 [R1+0x2b0], R202 ;  /* 0x0002b0ca01007387 */ /* 0x0007e20000100a00 */
[----:B----4-:R-:W-:-:S02]  /*1d10*/  IMAD.MOV.U32 R208, RZ, RZ, R44 ;  /* 0x000000ffffd07224 */ /* 0x010fc400078e002c */
[----:B------:R-:W-:Y:S01]  /*1d20*/  IMAD.MOV.U32 R209, RZ, RZ, R43 ;  /* 0x000000ffffd17224 */ /* 0x000fe200078e002b */
[----:B------:R4:W-:Y:S01]  /*1d30*/  STL.64 [R1+0x2a8], R200 ;  /* 0x0002a8c801007387 */ /* 0x0009e20000100a00 */
[----:B-1----:R-:W-:Y:S02]  /*1d40*/  IMAD.MOV.U32 R206, RZ, RZ, R46 ;  /* 0x000000ffffce7224 */ /* 0x002fe400078e002e */
[----:B------:R-:W-:Y:S01]  /*1d50*/  IMAD.MOV.U32 R207, RZ, RZ, R45 ;  /* 0x000000ffffcf7224 */ /* 0x000fe200078e002d */
[----:B------:R1:W-:Y:S01]  /*1d60*/  STL.64 [R1+0x2a0], R198 ;  /* 0x0002a0c601007387 */ /* 0x0003e20000100a00 */
[----:B--2---:R-:W-:Y:S02]  /*1d70*/  IMAD.MOV.U32 R204, RZ, RZ, R48 ;  /* 0x000000ffffcc7224 */ /* 0x004fe400078e0030 */
[----:B------:R-:W-:Y:S01]  /*1d80*/  IMAD.MOV.U32 R205, RZ, RZ, R47 ;  /* 0x000000ffffcd7224 */ /* 0x000fe200078e002f */
[----:B------:R2:W-:Y:S01]  /*1d90*/  STL.64 [R1+0x298], R196 ;  /* 0x000298c401007387 */ /* 0x0005e20000100a00 */
[----:B---3--:R-:W-:-:S02]  /*1da0*/  IMAD.MOV.U32 R202, RZ, RZ, R50 ;  /* 0x000000ffffca7224 */ /* 0x008fc400078e0032 */
[----:B------:R-:W-:Y:S01]  /*1db0*/  IMAD.MOV.U32 R203, RZ, RZ, R49 ;  /* 0x000000ffffcb7224 */ /* 0x000fe200078e0031 */
[----:B------:R3:W-:Y:S01]  /*1dc0*/  STL.64 [R1+0x290], R194 ;  /* 0x000290c201007387 */ /* 0x0007e20000100a00 */
[----:B----4-:R-:W-:Y:S02]  /*1dd0*/  IMAD.MOV.U32 R200, RZ, RZ, R52 ;  /* 0x000000ffffc87224 */ /* 0x010fe400078e0034 */
[----:B------:R-:W-:Y:S01]  /*1de0*/  IMAD.MOV.U32 R201, RZ, RZ, R51 ;  /* 0x000000ffffc97224 */ /* 0x000fe200078e0033 */
[----:B------:R4:W-:Y:S01]  /*1df0*/  STL.64 [R1+0x288], R192 ;  /* 0x000288c001007387 */ /* 0x0009e20000100a00 */
[----:B-1----:R-:W-:Y:S02]  /*1e00*/  IMAD.MOV.U32 R198, RZ, RZ, R54 ;  /* 0x000000ffffc67224 */ /* 0x002fe400078e0036 */
[----:B------:R-:W-:Y:S01]  /*1e10*/  IMAD.MOV.U32 R199, RZ, RZ, R53 ;  /* 0x000000ffffc77224 */ /* 0x000fe200078e0035 */
[----:B------:R1:W-:Y:S01]  /*1e20*/  STL.64 [R1+0x280], R190 ;  /* 0x000280be01007387 */ /* 0x0003e20000100a00 */
[----:B--2---:R-:W-:-:S02]  /*1e30*/  IMAD.MOV.U32 R196, RZ, RZ, R56 ;  /* 0x000000ffffc47224 */ /* 0x004fc400078e0038 */
[----:B------:R-:W-:Y:S01]  /*1e40*/  IMAD.MOV.U32 R197, RZ, RZ, R55 ;  /* 0x000000ffffc57224 */ /* 0x000fe200078e0037 */
[----:B------:R2:W-:Y:S01]  /*1e50*/  STL.64 [R1+0x278], R188 ;  /* 0x000278bc01007387 */ /* 0x0005e20000100a00 */
[----:B---3--:R-:W-:Y:S02]  /*1e60*/  IMAD.MOV.U32 R194, RZ, RZ, R58 ;  /* 0x000000ffffc27224 */ /* 0x008fe400078e003a */
[----:B------:R-:W-:Y:S02]  /*1e70*/  IMAD.MOV.U32 R195, RZ, RZ, R57 ;  /* 0x000000ffffc37224 */ /* 0x000fe400078e0039 */
[----:B----4-:R-:W-:Y:S02]  /*1e80*/  IMAD.MOV.U32 R192, RZ, RZ, R60 ;  /* 0x000000ffffc07224 */ /* 0x010fe400078e003c */
[----:B------:R-:W-:Y:S02]  /*1e90*/  IMAD.MOV.U32 R193, RZ, RZ, R59 ;  /* 0x000000ffffc17224 */ /* 0x000fe400078e003b */
[----:B-1----:R-:W-:-:S02]  /*1ea0*/  IMAD.MOV.U32 R190, RZ, RZ, R62 ;  /* 0x000000ffffbe7224 */ /* 0x002fc400078e003e */
[----:B------:R-:W-:Y:S02]  /*1eb0*/  IMAD.MOV.U32 R191, RZ, RZ, R61 ;  /* 0x000000ffffbf7224 */ /* 0x000fe400078e003d */
[----:B--2---:R-:W-:Y:S02]  /*1ec0*/  IMAD.MOV.U32 R188, RZ, RZ, R64 ;  /* 0x000000ffffbc7224 */ /* 0x004fe400078e0040 */
        /* <DEDUP_REMOVED lines=26> */
[----:B------:R-:W-:Y:S01]  /*2070*/  IMAD.MOV.U32 R251, RZ, RZ, R0 ;  /* 0x000000fffffb7224 */ /* 0x000fe200078e0000 */
[----:B------:R-:W-:Y:S02]  /*2080*/  WARPGROUP.DEPBAR.LE gsb0, 0x0 ;  /* 0x00008000000079c5 */ /* 0x000fe40000010000 */
[----:B------:R-:W-:-:S06]  /*2090*/  WARPGROUP.ARRIVE ;  /* 0x00000000000079c5 */ /* 0x000fcc0000000000 */
[----:B------:R-:W-:Y:S01]  /*20a0*/  HGMMA.64x128x8.F32.TF32 R24, gdesc[UR12], RZ, !UPT, gsb0 ;  /* 0x05e000000c1879f0 */ /* 0x000fe2000c0028ff */
[----:B------:R-:W-:Y:S02]  /*20b0*/  UIADD3 UR12, UR4, 0x2, URZ ;  /* 0x00000002040c7890 */ /* 0x000fe4000fffe03f */
[----:B------:R-:W-:Y:S01]  /*20c0*/  UIADD3 UR14, UR8, 0x2, URZ ;  /* 0x00000002080e7890 */ /* 0x000fe2000fffe03f */
[----:B------:R-:W-:Y:S01]  /*20d0*/  UMOV UR13, 0x40000040 ;  /* 0x40000040000d7882 */ /* 0x000fe20000000000 */
[----:B------:R-:W-:Y:S01]  /*20e0*/  UMOV UR15, 0x40000040 ;  /* 0x40000040000f7882 */ /* 0x000fe20000000000 */
[----:B------:R-:W-:Y:S02]  /*20f0*/  WARPGROUP.DEPBAR.LE gsb0, 0x0 ;  /* 0x00008000000079c5 */ /* 0x000fe40000010000 */
[----:B------:R-:W-:-:S06]  /*2100*/  WARPGROUP.ARRIVE ;  /* 0x00000000000079c5 */ /* 0x000fcc0000000000 */
[----:B------:R-:W-:Y:S03]  /*2110*/  HGMMA.64x128x8.F32.TF32 R188, gdesc[UR12], R188, gsb0 ;  /* 0x05e000000cbc79f0 */ /* 0x000fe600080028bc */
[----:B------:R-:W-:Y:S02]  /*2120*/  WARPGROUP.DEPBAR.LE gsb0, 0x0 ;  /* 0x00008000000079c5 */ /* 0x000fe40000010000 */
[----:B------:R-:W-:Y:S04]  /*2130*/  STL.64 [R1], R188 ;  /* 0x000000bc01007387 */ /* 0x000fe80000100a00 */
[----:B------:R-:W-:Y:S04]  /*2140*/  STL.64 [R1+0x8], R190 ;  /* 0x000008be01007387 */ /* 0x000fe80000100a00 */
        /* <DEDUP_REMOVED lines=11> */
[----:B------:R1:W-:Y:S04]  /*2200*/  STL.64 [R1+0x68], R214 ;  /* 0x000068d601007387 */ /* 0x0003e80000100a00 */
        /* <DEDUP_REMOVED lines=18> */
[----:B-1----:R-:W2:Y:S04]  /*2330*/  LDL.LU.64 R214, [R1+0x2e0] ;  /* 0x0002e00001d67983 */ /* 0x002ea80000300a00 */
[----:B------:R-:W2:Y:S04]  /*2340*/  LDL.LU.64 R212, [R1+0x2d8] ;  /* 0x0002d80001d47983 */ /* 0x000ea80000300a00 */
        /* <DEDUP_REMOVED lines=11> */
[----:B------:R-:W2:Y:S01]  /*2400*/  LDL.LU.64 R188, [R1+0x278] ;  /* 0x0002780001bc7983 */ /* 0x000ea20000300a00 */
[----:B------:R-:W-:Y:S01]  /*2410*/  UIADD3 UR12, UR4, 0x202, URZ ;  /* 0x00000202040c7890 */ /* 0x000fe2000fffe03f */
[----:B------:R-:W-:Y:S01]  /*2420*/  UMOV UR13, 0x40000040 ;  /* 0x40000040000d7882 */ /* 0x000fe20000000000 */
[----:B--2---:R-:W-:-:S07]  /*2430*/  WARPGROUP.ARRIVE ;  /* 0x00000000000079c5 */ /* 0x004fce0000000000 */
[----:B------:R-:W-:Y:S01]  /*2440*/  HGMMA.64x128x8.F32.TF32 R152, gdesc[UR12], R152, gsb0 ;  /* 0x05e000000c9879f0 */ /* 0x000fe20008002898 */
[----:B------:R-:W-:Y:S02]  /*2450*/  UIADD3 UR12, UR4, 0x402, URZ ;  /* 0x00000402040c7890 */ /* 0x000fe4000fffe03f */
[----:B------:R-:W-:Y:S02]  /*2460*/  WARPGROUP.DEPBAR.LE gsb0, 0x0 ;  /* 0x00008000000079c5 */ /* 0x000fe40000010000 */
        /* <DEDUP_REMOVED lines=32> */
[----:B-1----:R-:W2:Y:S04]  /*2670*/  LDL.LU.64 R152, [R1] ;  /* 0x0000000001987983 */ /* 0x002ea80000300a00 */
        /* <DEDUP_REMOVED lines=31> */
[----:B------:R-:W-:Y:S01]  /*2870*/  WARPGROUP.ARRIVE ;  /* 0x00000000000079c5 */ /* 0x000fe20000000000 */
[----:B------:R-:W-:-:S05]  /*2880*/  UMOV UR13, 0x40000040 ;  /* 0x40000040000d7882 */ /* 0x000fca0000000000 */
[----:B------:R-:W-:Y:S01]  /*2890*/  HGMMA.64x128x8.F32.TF32 R88, gdesc[UR12], R88, gsb0 ;  /* 0x05e000000c5879f0 */ /* 0x000fe20008002858 */
[----:B------:R-:W-:Y:S01]  /*28a0*/  UIADD3 UR12, UR4, 0x602, URZ ;  /* 0x00000602040c7890 */ /* 0x000fe2000fffe03f */
[----:B------:R-:W-:Y:S01]  /*28b0*/  UMOV UR13, 0x40000040 ;  /* 0x40000040000d7882 */ /* 0x000fe20000000000 */
[----:B------:R-:W-:Y:S02]  /*28c0*/  WARPGROUP.DEPBAR.LE gsb0, 0x0 ;  /* 0x00008000000079c5 */ /* 0x000fe40000010000 */
[----:B------:R-:W-:-:S07]  /*28d0*/  WARPGROUP.ARRIVE ;  /* 0x00000000000079c5 */ /* 0x000fce0000000000 */
[----:B------:R-:W-:Y:S01]  /*28e0*/  HGMMA.64x128x8.F32.TF32 R24, gdesc[UR12], R24, gsb0 ;  /* 0x05e000000c1879f0 */ /* 0x000fe20008002818 */
[----:B------:R-:W-:Y:S02]  /*28f0*/  UIADD3 UR12, UR4, 0x4, URZ ;  /* 0x00000004040c7890 */ /* 0x000fe4000fffe03f */
[----:B------:R-:W-:Y:S01]  /*2900*/  UIADD3 UR14, UR8, 0x4, URZ ;  /* 0x00000004080e7890 */ /* 0x000fe2000fffe03f */
[----:B------:R-:W-:Y:S01]  /*2910*/  UMOV UR13, 0x40000040 ;  /* 0x40000040000d7882 */ /* 0x000fe20000000000 */
[----:B------:R-:W-:Y:S01]  /*2920*/  UMOV UR15, 0x40000040 ;  /* 0x40000040000f7882 */ /* 0x000fe20000000000 */
[----:B------:R-:W-:Y:S02]  /*2930*/  WARPGROUP.DEPBAR.LE gsb0, 0x0 ;  /* 0x00008000000079c5 */ /* 0x000fe40000010000 */
[----:B--2---:R-:W-:-:S06]  /*2940*/  WARPGROUP.ARRIVE ;  /* 0x00000000000079c5 */ /* 0x004fcc0000000000 */
[----:B------:R-:W-:Y:S03]  /*2950*/  HGMMA.64x128x8.F32.TF32 R152, gdesc[UR12], R152, gsb0 ;  /* 0x05e000000c9879f0 */ /* 0x000fe60008002898 */
[----:B------:R-:W-:Y:S02]  /*2960*/  WARPGROUP.DEPBAR.LE gsb0, 0x0 ;  /* 0x00008000000079c5 */ /* 0x000fe40000010000 */
[----:B------:R-:W-:Y:S01]  /*2970*/  STL.64 [R1], R152 ;  /* 0x0000009801007387 */ /* 0x000fe20000100a00 */
[----:B------:R-:W-:Y:S02]  /*2980*/  IMAD.MOV.U32 R2, RZ, RZ, R214 ;  /* 0x000000ffff027224 */ /* 0x000fe400078e00d6 */
[----:B------:R-:W-:Y:S01]  /*2990*/  IMAD.MOV.U32 R0, RZ, RZ, R215 ;  /* 0x000000ffff007224 */ /* 0x000fe200078e00d7 */
[----:B------:R1:W-:Y:S01]  /*29a0*/  STL.64 [R1+0x8], R154 ;  /* 0x0000089a01007387 */ /* 0x0003e20000100a00 */
[----:B------:R-:W-:-:S02]  /*29b0*/  IMAD.MOV.U32 R6, RZ, RZ, R212 ;  /* 0x000000ffff067224 */ /* 0x000fc400078e00d4 */
[----:B------:R-:W-:Y:S01]  /*29c0*/  IMAD.MOV.U32 R3, RZ, RZ, R213 ;  /* 0x000000ffff037224 */ /* 0x000fe200078e00d5 */
[----:B------:R-:W2:Y:S01]  /*29d0*/  LDL.LU.64 R214, [R1+0x270] ;  /* 0x0002700001d67983 */ /* 0x000ea20000300a00 */
[----:B------:R-:W-:Y:S02]  /*29e0*/  IMAD.MOV.U32 R8, RZ, RZ, R210 ;  /* 0x000000ffff087224 */ /* 0x000fe400078e00d2 */
[----:B------:R-:W-:Y:S01]  /*29f0*/  IMAD.MOV.U32 R7, RZ, RZ, R211 ;  /* 0x000000ffff077224 */ /* 0x000fe200078e00d3 */
[----:B------:R-:W2:Y:S01]  /*2a00*/  LDL.LU.64 R212, [R1+0x268] ;  /* 0x0002680001d47983 */ /* 0x000ea20000300a00 */
[----:B------:R-:W-:Y:S02]  /*2a10*/  IMAD.MOV.U32 R10, RZ, RZ, R208 ;  /* 0x000000ffff0a7224 */ /* 0x000fe400078e00d0 */
[----:B------:R-:W-:Y:S01]  /*2a20*/  IMAD.MOV.U32 R9, RZ, RZ, R209 ;  /* 0x000000ffff097224 */ /* 0x000fe200078e00d1 */
[----:B------:R-:W2:Y:S01]  /*2a30*/  LDL.LU.64 R210, [R1+0x260] ;  /* 0x0002600001d27983 */ /* 0x000ea20000300a00 */
        /* <DEDUP_REMOVED lines=77> */
[----:B------:R-:W2:Y:S04]  /*2f10*/  LDL.LU.64 R158, [R1+0x190] ;  /* 0x00019000019e7983 */ /* 0x000ea80000300a00 */
[----:B------:R-:W2:Y:S04]  /*2f20*/  LDL.LU.64 R156, [R1+0x188] ;  /* 0x00018800019c7983 */ /* 0x000ea80000300a00 */
[----:B-1----:R-:W2:Y:S04]  /*2f30*/  LDL.LU.64 R154, [R1+0x180] ;  /* 0x00018000019a7983 */ /* 0x002ea80000300a00 */
[----:B------:R-:W2:Y:S01]  /*2f40*/  LDL.LU.64 R152, [R1+0x178] ;  /* 0x0001780001987983 */ /* 0x000ea20000300a00 */
[----:B------:R-:W-:Y:S01]  /*2f50*/  UIADD3 UR12, UR4, 0x204, URZ ;  /* 0x00000204040c7890 */ /* 0x000fe2000fffe03f */
[----:B------:R-:W-:Y:S01]  /*2f60*/  UMOV UR13, 0x40000040 ;  /* 0x40000040000d7882 */ /* 0x000fe20000000000 */
[----:B--2---:R-:W-:-:S07]  /*2f70*/  WARPGROUP.ARRIVE ;  /* 0x00000000000079c5 */ /* 0x004fce0000000000 */
[----:B------:R-:W-:Y:S01]  /*2f80*/  HGMMA.64x128x8.F32.TF32 R152, gdesc[UR12], R152, gsb0 ;  /* 0x05e000000c9879f0 */ /* 0x000fe20008002898 */
[----:B------:R-:W-:Y:S01]  /*2f90*/  UIADD3 UR12, UR4, 0x404, URZ ;  /* 0x00000404040c7890 */ /* 0x000fe2000fffe03f */
[----:B------:R-:W-:Y:S01]  /*2fa0*/  UMOV UR13, 0x40000040 ;  /* 0x40000040000d7882 */ /* 0x000fe20000000000 */
        /* <DEDUP_REMOVED lines=15> */
[----:B-1----:R-:W2:Y:S04]  /*30a0*/  LDL.LU R188, [R1] ;  /* 0x0000000001bc7983 */ /* 0x002ea80000300800 */
[----:B------:R-:W2:Y:S04]  /*30b0*/  LDL.LU R189, [R1+0x4] ;  /* 0x0000040001bd7983 */ /* 0x000ea80000300800 */
[----:B------:R-:W2:Y:S04]  /*30c0*/  LDL.LU R190, [R1+0x8] ;  /* 0x0000080001be7983 */ /* 0x000ea80000300800 */
[----:B------:R-:W2:Y:S01]  /*30d0*/  LDL.LU R191, [R1+0xc] ;  /* 0x00000c0001bf7983 */ /* 0x000ea20000300800 */
[----:B------:R-:W-:-:S06]  /*30e0*/  WARPGROUP.ARRIVE ;  /* 0x00000000000079c5 */ /* 0x000fcc0000000000 */
[----:B------:R-:W-:Y:S01]  /*30f0*/  HGMMA.64x128x8.F32.TF32 R88, gdesc[UR12], R88, gsb0 ;  /* 0x05e000000c5879f0 */ /* 0x000fe20008002858 */
[----:B------:R-:W-:Y:S01]  /*3100*/  UIADD3 UR12, UR4, 0x604, URZ ;  /* 0x00000604040c7890 */ /* 0x000fe2000fffe03f */
[----:B------:R-:W-:Y:S01]  /*3110*/  UMOV UR13, 0x40000040 ;  /* 0x40000040000d7882 */ /* 0x000fe20000000000 */
        /* <DEDUP_REMOVED lines=10> */
[----:B------:R-:W-:Y:S01]  /*31c0*/  IMAD.MOV.U32 R205, RZ, RZ, R241 ;  /* 0x000000ffffcd7224 */ /* 0x000fe200078e00f1 */
[----:B------:R-:W-:-:S02]  /*31d0*/  WARPGROUP.DEPBAR.LE gsb0, 0x0 ;  /* 0x00008000000079c5 */ /* 0x000fc40000010000 */
[----:B------:R-:W-:-:S06]  /*31e0*/  WARPGROUP.ARRIVE ;  /* 0x00000000000079c5 */ /* 0x000fcc0000000000 */
[----:B------:R-:W-:Y:S01]  /*31f0*/  HGMMA.64x128x8.F32.TF32 R24, gdesc[UR12], R24, gsb0 ;  /* 0x05e000000c1879f0 */ /* 0x000fe20008002818 */
        /* <DEDUP_REMOVED lines=24> */
[----:B------:R-:W-:Y:S01]  /*3380*/  UIADD3 UR12, UR4, 0x6, URZ ;  /* 0x00000006040c7890 */ /* 0x000fe2000fffe03f */
[----:B------:R-:W-:Y:S01]  /*3390*/  IMAD.MOV.U32 R231, RZ, RZ, R23 ;  /* 0x000000ffffe77224 */ /* 0x000fe200078e0017 */
[----:B------:R-:W-:Y:S01]  /*33a0*/  UIADD3 UR14, UR8, 0x6, URZ ;  /* 0x00000006080e7890 */ /* 0x000fe2000fffe03f */
[----:B------:R-:W-:Y:S01]  /*33b0*/  IMAD.MOV.U32 R232, RZ, RZ, R22 ;  /* 0x000000ffffe87224 */ /* 0x000fe200078e0016 */
[----:B------:R-:W-:Y:S01]  /*33c0*/  UMOV UR13, 0x40000040 ;  /* 0x40000040000d7882 */ /* 0x000fe20000000000 */
[----:B------:R-:W-:Y:S01]  /*33d0*/  IMAD.MOV.U32 R233, RZ, RZ, R21 ;  /* 0x000000ffffe97224 */ /* 0x000fe200078e0015 */
[----:B------:R-:W-:Y:S01]  /*33e0*/  UMOV UR15, 0x40000040 ;  /* 0x40000040000f7882 */ /* 0x000fe20000000000 */
[----:B------:R-:W-:Y:S01]  /*33f0*/  IMAD.MOV.U32 R234, RZ, RZ, R20 ;  /* 0x000000ffffea7224 */ /* 0x000fe200078e0014 */
[----:B------:R1:W5:Y:S01]  /*3400*/  LDL.LU R5, [R1+0x174] ;  /* 0x0001740001057983 */ /* 0x0003620000300800 */
[----:B------:R-:W-:-:S02]  /*3410*/  IMAD.MOV.U32 R235, RZ, RZ, R19 ;  /* 0x000000ffffeb7224 */ /* 0x000fc400078e0013 */
[----:B------:R-:W-:Y:S01]  /*3420*/  IMAD.MOV.U32 R236, RZ, RZ, R18 ;  /* 0x000000ffffec7224 */ /* 0x000fe200078e0012 */
[----:B------:R1:W5:Y:S01]  /*3430*/  LDL.LU R4, [R1+0x170] ;  /* 0x0001700001047983 */ /* 0x0003620000300800 */
[----:B------:R-:W-:Y:S02]  /*3440*/  IMAD.MOV.U32 R237, RZ, RZ, R17 ;  /* 0x000000ffffed7224 */ /* 0x000fe400078e0011 */
[----:B------:R-:W-:Y:S02]  /*3450*/  IMAD.MOV.U32 R238, RZ, RZ, R16 ;  /* 0x000000ffffee7224 */ /* 0x000fe400078e0010 */
[----:B------:R-:W-:Y:S02]  /*3460*/  IMAD.MOV.U32 R239, RZ, RZ, R15 ;  /* 0x000000ffffef7224 */ /* 0x000fe400078e000f */
[----:B------:R-:W-:Y:S01]  /*3470*/  IMAD.MOV.U32 R240, RZ, RZ, R14 ;  /* 0x000000fffff07224 */ /* 0x000fe200078e000e */
[----:B------:R-:W-:-:S05]  /*3480*/  WARPGROUP.DEPBAR.LE gsb0, 0x0 ;  /* 0x00008000000079c5 */ /* 0x000fca0000010000 */
[----:B--2---:R-:W-:-:S06]  /*3490*/  WARPGROUP.ARRIVE ;  /* 0x00000000000079c5 */ /* 0x004fcc0000000000 */
        /* <DEDUP_REMOVED lines=34> */
[----:B--2---:R-:W2:Y:S04]  /*36c0*/  LDL.LU.64 R214, [R1+0x168] ;  /* 0x0001680001d67983 */ /* 0x004ea80000300a00 */
        /* <DEDUP_REMOVED lines=20> */
[----:B------:R-:W-:-:S07]  /*3810*/  WARPGROUP.ARRIVE ;  /* 0x00000000000079c5 */ /* 0x000fce0000000000 */
[----:B------:R-:W-:Y:S01]  /*3820*/  HGMMA.64x128x8.F32.TF32 R88, gdesc[UR12], R88, gsb0 ;  /* 0x05e000000c5879f0 */ /* 0x000fe20008002858 */
[----:B------:R-:W-:Y:S01]  /*3830*/  UIADD3 UR12, UR4, 0x606, URZ ;  /* 0x00000606040c7890 */ /* 0x000fe2000fffe03f */
[----:B------:R-:W-:Y:S02]  /*3840*/  UMOV UR13, 0x40000040 ;  /* 0x40000040000d7882 */ /* 0x000fe40000000000 */
[----:B------:R-:W-:Y:S01]  /*3850*/  UMOV UR4, 0x1 ;  /* 0x0000000100047882 */ /* 0x000fe20000000000 */
[----:B------:R-:W-:Y:S02]  /*3860*/  WARPGROUP.DEPBAR.LE gsb0, 0x0 ;  /* 0x00008000000079c5 */ /* 0x000fe40000010000 */
[----:B------:R-:W-:-:S06]  /*3870*/  WARPGROUP.ARRIVE ;  /* 0x00000000000079c5 */ /* 0x000fcc0000000000 */
[----:B-1----:R-:W-:Y:S03]  /*3880*/  HGMMA.64x128x8.F32.TF32 R24, gdesc[UR12], R24, gsb0 ;  /* 0x05e000000c1879f0 */ /* 0x002fe60008002818 */
[----:B------:R-:W-:Y:S02]  /*3890*/  WARPGROUP.DEPBAR.LE gsb0, 0x0 ;  /* 0x00008000000079c5 */ /* 0x000fe40000010000 */
.L_x_14:
[----:B------:R-:W-:-:S04]  /*38a0*/  UISETP.LT.AND UP0, UPT, UR5, 0x1, UPT ;  /* 0x000000010500788c */ /* 0x000fc8000bf01270 */
[----:B------:R-:W-:-:S04]  /*38b0*/  USEL UR7, UR5, 0x1, UP0 ;  /* 0x0000000105077887 */ /* 0x000fc80008000000 */
[----:B------:R-:W-:-:S04]  /*38c0*/  UIADD3 UR7, UR5, -UR7, URZ ;  /* 0x8000000705077290 */ /* 0x000fc8000fffe03f */
[----:B------:R-:W-:-:S06]  /*38d0*/  UISETP.GE.AND UP0, UPT, UR7, 0x1, UPT ;  /* 0x000000010700788c */ /* 0x000fcc000bf06270 */
[----:B------:R-:W-:-:S13]  /*38e0*/  PLOP3.LUT P1, PT, PT, PT, UP0, 0x80, 0x0 ;  /* 0x000000000000781c */ /* 0x000fda0003f2f008 */
[----:B------:R-:W-:Y:S05]  /*38f0*/  @!P1 BRA `(.L_x_17) ;  /* 0x0000002800b09947 */ /* 0x000fea0003800000 */
[----:B------:R-:W-:Y:S01]  /*3900*/  IMAD.MOV.U32 R3, RZ, RZ, RZ ;  /* 0x000000ffff037224 */ /* 0x000fe200078e00ff */
[----:B------:R-:W-:Y:S02]  /*3910*/  ULOP3.LUT UR23, UR6, 0x1, URZ, 0xfc, !UPT ;  /* 0x0000000106177892 */ /* 0x000fe4000f8efc3f */
[----:B------:R-:W-:Y:S01]  /*3920*/  UISETP.NE.U32.AND UP0, UPT, UR4, URZ, UPT ;  /* 0x0000003f0400728c */ /* 0x000fe2000bf05070 */
[----:B------:R-:W-:Y:S01]  /*3930*/  UMOV UR8, UR7 ;  /* 0x0000000700087c82 */ /* 0x000fe20008000000 */
[----:B------:R-:W-:-:S09]  /*3940*/  UMOV UR5, URZ ;  /* 0x0000003f00057c82 */ /* 0x000fd20008000000 */
.L_x_22:
[----:B------:R-:W-:-:S06]  /*3950*/  UISETP.NE.AND UP1, UPT, UR23, 0x3, UPT ;  /* 0x000000031700788c */ /* 0x000fcc000bf25270 */
[----:B------:R-:W-:-:S13]  /*3960*/  PLOP3.LUT P2, PT, PT, PT, UP1, 0x80, 0x0 ;  /* 0x000000000000781c */ /* 0x000fda0003f4f018 */
[----:B------:R-:W-:Y:S05]  /*3970*/  @!P2 BRA `(.L_x_18) ;  /* 0x000000000004a947 */ /* 0x000fea0003800000 */
[----:B------:R-:W-:Y:S01]  /*3980*/  BPT.TRAP 0x1 ;  /* 0x000000040000795c */ /* 0x000fe20000300000 */
.L_x_18:
[----:B------:R-:W1:Y:S01]  /*3990*/  S2UR UR10, SR_CgaCtaId ;  /* 0x00000000000a79c3 */ /* 0x000e620000008800 */
[----:B------:R-:W-:Y:S01]  /*39a0*/  UMOV UR9, 0x400 ;  /* 0x0000040000097882 */ /* 0x000fe20000000000 */
[----:B------:R-:W-:Y:S01]  /*39b0*/  SHF.L.U32 R2, R3, 0x1f, RZ ;  /* 0x0000001f03027819 */ /* 0x000fe200000006ff */
[----:B-1----:R-:W-:-:S04]  /*39c0*/  ULEA UR9, UR10, UR9, 0x18 ;  /* 0x000000090a097291 */ /* 0x002fc8000f8ec03f */
[----:B------:R-:W-:-:S12]  /*39d0*/  ULEA UR10, UR4, UR9, 0x3 ;  /* 0x00000009040a7291 */ /* 0x000fd8000f8e183f */
.L_x_19:
[----:B-1----:R-:W-:-:S04]  /*39e0*/  IMAD.U32 R0, RZ, RZ, UR10 ;  /* 0x0000000aff007e24 */ /* 0x002fc8000f8e00ff */
[----:B------:R1:W2:Y:S03]  /*39f0*/  SYNCS.PHASECHK.TRANS64.TRYWAIT P1, [R0+URZ+0x30000], R2 ;  /* 0x03000002000075a7 */ /* 0x0002a6000802017f */
[----:B--2---:R-:W-:Y:S05]  /*3a00*/  @!P1 NANOSLEEP.SYNCS 0x989680 ;  /* 0x009896800000995d */ /* 0x004fea0003900000 */
[----:B------:R-:W2:Y:S02]  /*3a10*/  @!P1 SYNCS.PHASECHK.TRANS64 P1, [R0+URZ+0x30000], R2 ;  /* 0x03000002000095a7 */ /* 0x000ea4000802007f */
[----:B--2---:R-:W-:Y:S05]  /*3a20*/  @!P1 BRA `(.L_x_19) ;  /* 0xfffffffc00ec9947 */ /* 0x004fea000383ffff */
        /* <DEDUP_REMOVED lines=32> */
[----:B--2---:R-:W2:Y:S04]  /*3c30*/  LDL.LU.64 R24, [R1] ;  /* 0x0000000001187983 */ /* 0x004ea80000300a00 */
        /* <DEDUP_REMOVED lines=31> */
[----:B------:R-:W-:-:S02]  /*3e30*/  UIADD3 UR12, UR9, 0x20000, URZ ;  /* 0x00020000090c7890 */ /* 0x000fc4000fffe03f */
[----:B------:R-:W-:Y:S01]  /*3e40*/  USHF.R.U32.HI UR10, URZ, 0x4, UR9 ;  /* 0x000000043f0a7899 */ /* 0x000fe20008011609 */
[----:B-----5:R-:W-:Y:S01]  /*3e50*/  STL [R1+0x178], R5 ;  /* 0x0001780501007387 */ /* 0x020fe20000100800 */
[----:B------:R-:W-:Y:S02]  /*3e60*/  USHF.R.U32.HI UR12, URZ, 0x4, UR12 ;  /* 0x000000043f0c7899 */ /* 0x000fe4000801160c */
[----:B------:R-:W-:Y:S01]  /*3e70*/  ULOP3.LUT UR10, UR10, 0x3fff, URZ, 0xc0, !UPT ;  /* 0x00003fff0a0a7892 */ /* 0x000fe2000f8ec03f */
[----:B------:R3:W-:Y:S01]  /*3e80*/  STL [R1+0x174], R4 ;  /* 0x0001740401007387 */ /* 0x0007e20000100800 */
[----:B------:R-:W-:Y:S02]  /*3e90*/  ULOP3.LUT UR12, UR12, 0x3fff, URZ, 0xc0, !UPT ;  /* 0x00003fff0c0c7892 */ /* 0x000fe4000f8ec03f */
[----:B------:R-:W-:Y:S01]  /*3ea0*/  ULOP3.LUT UR10, UR10, 0x10000, URZ, 0xfc, !UPT ;  /* 0x000100000a0a7892 */ /* 0x000fe2000f8efc3f */
[----:B------:R4:W-:Y:S01]  /*3eb0*/  STL [R1+0x170], R3 ;  /* 0x0001700301007387 */ /* 0x0009e20000100800 */
[----:B------:R-:W-:-:S02]  /*3ec0*/  ULOP3.LUT UR12, UR12, 0x10000, URZ, 0xfc, !UPT ;  /* 0x000100000c0c7892 */ /* 0x000fc4000f8efc3f */
[----:B------:R-:W-:Y:S02]  /*3ed0*/  ULEA UR10, UR4, UR10, 0xb ;  /* 0x0000000a040a7291 */ /* 0x000fe4000f8e583f */
[----:B------:R-:W-:Y:S01]  /*3ee0*/  ULEA UR12, UR4, UR12, 0xa ;  /* 0x0000000c040c7291 */ /* 0x000fe2000f8e503f */
[----:B------:R-:W-:Y:S01]  /*3ef0*/  UMOV UR17, 0x40000040 ;  /* 0x4000004000117882 */ /* 0x000fe20000000000 */
[----:B------:R-:W-:-:S03]  /*3f00*/  UMOV UR19, 0x40000040 ;  /* 0x4000004000137882 */ /* 0x000fc60000000000 */
[----:B------:R-:W-:Y:S02]  /*3f10*/  UMOV UR16, UR10 ;  /* 0x0000000a00107c82 */ /* 0x000fe40008000000 */
[----:B------:R-:W-:Y:S01]  /*3f20*/  UMOV UR18, UR12 ;  /* 0x0000000c00127c82 */ /* 0x000fe20008000000 */
[----:B--2---:R-:W-:-:S06]  /*3f30*/  WARPGROUP.ARRIVE ;  /* 0x00000000000079c5 */ /* 0x004fcc0000000000 */
[----:B------:R-:W-:Y:S01]  /*3f40*/  HGMMA.64x128x8.F32.TF32 R24, gdesc[UR16], R24, UP0, gsb0 ;  /* 0x05e00000101879f0 */ /* 0x000fe2000b802818 */
[----:B------:R-:W-:Y:S01]  /*3f50*/  UIADD3 UR16, UR10, 0x200, URZ ;  /* 0x000002000a107890 */ /* 0x000fe2000fffe03f */
[----:B------:R-:W-:Y:S01]  /*3f60*/  UMOV UR17, 0x40000040 ;  /* 0x4000004000117882 */ /* 0x000fe20000000000 */
[----:B------:R-:W-:Y:S02]  /*3f70*/  WARPGROUP.DEPBAR.LE gsb0, 0x0 ;  /* 0x00008000000079c5 */ /* 0x000fe40000010000 */
[----:B------:R-:W-:Y:S01]  /*3f80*/  STL.64 [R1], R24 ;  /* 0x0000001801007387 */ /* 0x000fe20000100a00 */
[----:B-1----:R-:W-:Y:S02]  /*3f90*/  IMAD.MOV.U32 R2, RZ, RZ, R86 ;  /* 0x000000ffff027224 */ /* 0x002fe400078e0056 */
[----:B------:R-:W-:Y:S01]  /*3fa0*/  IMAD.MOV.U32 R0, RZ, RZ, R87 ;  /* 0x000000ffff007224 */ /* 0x000fe200078e0057 */
[----:B------:R1:W-:Y:S01]  /*3fb0*/  STL.64 [R1+0x8], R26 ;  /* 0x0000081a01007387 */ /* 0x0003e20000100a00 */
[----:B---3--:R-:W-:-:S02]  /*3fc0*/  IMAD.MOV.U32 R4, RZ, RZ, R84 ;  /* 0x000000ffff047224 */ /* 0x008fc400078e0054 */
[----:B----4-:R-:W-:Y:S01]  /*3fd0*/  IMAD.MOV.U32 R3, RZ, RZ, R85 ;  /* 0x000000ffff037224 */ /* 0x010fe200078e0055 */
        /* <DEDUP_REMOVED lines=40> */
[----:B------:R-:W-:Y:S01]  /*4260*/  IMAD.MOV.U32 R220, RZ, RZ, R56 ;  /* 0x000000ffffdc7224 */ /* 0x000fe200078e0038 */
[----:B------:R-:W-:Y:S01]  /*4270*/  WARPGROUP.ARRIVE ;  /* 0x00000000000079c5 */ /* 0x000fe20000000000 */
[----:B------:R-:W-:Y:S01]  /*4280*/  IMAD.MOV.U32 R221, RZ, RZ, R57 ;  /* 0x000000ffffdd7224 */ /* 0x000fe200078e0039 */
[----:B------:R-:W2:Y:S01]  /*4290*/  LDL.LU.64 R58, [R1+0x378] ;  /* 0x00037800013a7983 */ /* 0x000ea20000300a00 */
[----:B------:R-:W-:-:S02]  /*42a0*/  IMAD.MOV.U32 R218, RZ, RZ, R54 ;  /* 0x000000ffffda7224 */ /* 0x000fc400078e0036 */
[----:B------:R-:W-:Y:S01]  /*42b0*/  IMAD.MOV.U32 R219, RZ, RZ, R55 ;  /* 0x000000ffffdb7224 */ /* 0x000fe200078e0037 */
[----:B------:R-:W2:Y:S01]  /*42c0*/  LDL.LU.64 R56, [R1+0x370] ;  /* 0x0003700001387983 */ /* 0x000ea20000300a00 */
[----:B------:R-:W-:Y:S01]  /*42d0*/  IMAD.MOV.U32 R216, RZ, RZ, R52 ;  /* 0x000000ffffd87224 */ /* 0x000fe200078e0034 */
[----:B------:R-:W-:Y:S01]  /*42e0*/  HGMMA.64x128x8.F32.TF32 R152, gdesc[UR16], R152, UP0, gsb0 ;  /* 0x05e00000109879f0 */ /* 0x000fe2000b802898 */
        /* <DEDUP_REMOVED lines=41> */
[----:B------:R-:W-:-:S03]  /*4580*/  WARPGROUP.DEPBAR.LE gsb0, 0x0 ;  /* 0x00008000000079c5 */ /* 0x000fc60000010000 */
        /* <DEDUP_REMOVED lines=14> */
[----:B-1----:R-:W3:Y:S04]  /*4670*/  LDL.LU R188, [R1] ;  /* 0x0000000001bc7983 */ /* 0x002ee80000300800 */
[----:B------:R-:W3:Y:S04]  /*4680*/  LDL.LU R189, [R1+0x4] ;  /* 0x0000040001bd7983 */ /* 0x000ee80000300800 */
[----:B------:R-:W3:Y:S04]  /*4690*/  LDL.LU R190, [R1+0x8] ;  /* 0x0000080001be7983 */ /* 0x000ee80000300800 */
[----:B------:R-:W3:Y:S01]  /*46a0*/  LDL.LU R191, [R1+0xc] ;  /* 0x00000c0001bf7983 */ /* 0x000ee20000300800 */
[----:B------:R-:W-:Y:S01]  /*46b0*/  UIADD3 UR16, UR10, 0x400, URZ ;  /* 0x000004000a107890 */ /* 0x000fe2000fffe03f */
[----:B------:R-:W-:Y:S01]  /*46c0*/  WARPGROUP.ARRIVE ;  /* 0x00000000000079c5 */ /* 0x000fe20000000000 */
[----:B------:R-:W-:-:S07]  /*46d0*/  UMOV UR17, 0x40000040 ;  /* 0x4000004000117882 */ /* 0x000fce0000000000 */
[----:B------:R-:W-:Y:S01]  /*46e0*/  HGMMA.64x128x8.F32.TF32 R88, gdesc[UR16], R88, UP0, gsb0 ;  /* 0x05e00000105879f0 */ /* 0x000fe2000b802858 */
        /* <DEDUP_REMOVED lines=14> */
[----:B--2---:R-:W-:-:S06]  /*47d0*/  WARPGROUP.ARRIVE ;  /* 0x00000000000079c5 */ /* 0x004fcc0000000000 */
[----:B------:R-:W-:Y:S01]  /*47e0*/  HGMMA.64x128x8.F32.TF32 R24, gdesc[UR16], R24, UP0, gsb0 ;  /* 0x05e00000101879f0 */ /* 0x000fe2000b802818 */
        /* <DEDUP_REMOVED lines=36> */
[----:B------:R-:W-:-:S02]  /*4a30*/  UIADD3 UR16, UR10, 0x2, URZ ;  /* 0x000000020a107890 */ /* 0x000fc4000fffe03f */
[----:B------:R-:W-:Y:S01]  /*4a40*/  UIADD3 UR18, UR12, 0x2, URZ ;  /* 0x000000020c127890 */ /* 0x000fe2000fffe03f */
[----:B------:R-:W-:Y:S01]  /*4a50*/  UMOV UR17, 0x40000040 ;  /* 0x4000004000117882 */ /* 0x000fe20000000000 */
[----:B------:R-:W-:Y:S01]  /*4a60*/  UMOV UR19, 0x40000040 ;  /* 0x4000004000137882 */ /* 0x000fe20000000000 */
[----:B------:R-:W-:Y:S02]  /*4a70*/  WARPGROUP.DEPBAR.LE gsb0, 0x0 ;  /* 0x00008000000079c5 */ /* 0x000fe40000010000 */
[----:B---3--:R-:W-:-:S06]  /*4a80*/  WARPGROUP.ARRIVE ;  /* 0x00000000000079c5 */ /* 0x008fcc0000000000 */
        /* <DEDUP_REMOVED lines=302> */
[----:B------:R-:W-:-:S02]  /*5d70*/  IMAD.MOV.U32 R235, RZ, RZ, R20 ;  /* 0x000000ffffeb7224 */ /* 0x000fc400078e0014 */
[----:B------:R-:W-:Y:S02]  /*5d80*/  IMAD.MOV.U32 R236, RZ, RZ, R19 ;  /* 0x000000ffffec7224 */ /* 0x000fe400078e0013 */
[----:B------:R-:W-:Y:S02]  /*5d90*/  IMAD.MOV.U32 R237, RZ, RZ, R18 ;  /* 0x000000ffffed7224 */ /* 0x000fe400078e0012 */
[----:B------:R-:W-:Y:S02]  /*5da0*/  IMAD.MOV.U32 R238, RZ, RZ, R17 ;  /* 0x000000ffffee7224 */ /* 0x000fe400078e0011 */
[----:B------:R-:W-:Y:S02]  /*5db0*/  IMAD.MOV.U32 R239, RZ, RZ, R16 ;  /* 0x000000ffffef7224 */ /* 0x000fe400078e0010 */
[----:B------:R-:W-:Y:S01]  /*5dc0*/  IMAD.MOV.U32 R240, RZ, RZ, R15 ;  /* 0x000000fffff07224 */ /* 0x000fe200078e000f */
[----:B------:R-:W-:Y:S01]  /*5dd0*/  UMOV UR12, UR14 ;  /* 0x0000000e000c7c82 */ /* 0x000fe20008000000 */
[----:B------:R-:W-:Y:S01]  /*5de0*/  UMOV UR14, UR16 ;  /* 0x00000010000e7c82 */ /* 0x000fe20008000000 */
[----:B------:R1:W5:Y:S04]  /*5df0*/  LDL.LU R5, [R1+0x178] ;  /* 0x0001780001057983 */ /* 0x0003680000300800 */
[----:B------:R1:W5:Y:S04]  /*5e00*/  LDL.LU R4, [R1+0x174] ;  /* 0x0001740001047983 */ /* 0x0003680000300800 */
[----:B------:R1:W5:Y:S01]  /*5e10*/  LDL.LU R3, [R1+0x170] ;  /* 0x0001700001037983 */ /* 0x0003620000300800 */
[----:B------:R-:W-:-:S02]  /*5e20*/  WARPGROUP.DEPBAR.LE gsb0, 0x0 ;  /* 0x00008000000079c5 */ /* 0x000fc40000010000 */
        /* <DEDUP_REMOVED lines=59> */
[----:B------:R-:W-:Y:S01]  /*61e0*/  UMOV UR13, 0x40000040 ;  /* 0x40000040000d7882 */ /* 0x000fe20000000000 */
[----:B------:R-:W-:Y:S02]  /*61f0*/  WARPGROUP.DEPBAR.LE gsb0, 0x0 ;  /* 0x00008000000079c5 */ /* 0x000fe40000010000 */
[----:B------:R-:W-:-:S07]  /*6200*/  WARPGROUP.ARRIVE ;  /* 0x00000000000079c5 */ /* 0x000fce0000000000 */
[----:B------:R-:W-:Y:S03]  /*6210*/  HGMMA.64x128x8.F32.TF32 R24, gdesc[UR12], R24, gsb0 ;  /* 0x05e000000c1879f0 */ /* 0x000fe60008002818 */
[----:B------:R-:W-:Y:S02]  /*6220*/  WARPGROUP.DEPBAR.LE gsb0, 0x0 ;  /* 0x00008000000079c5 */ /* 0x000fe40000010000 */
[----:B-1----:R-:W-:Y:S05]  /*6230*/  @!P2 BRA `(.L_x_20) ;  /* 0x000000000004a947 */ /* 0x002fea0003800000 */
[----:B------:R-:W-:Y:S01]  /*6240*/  BPT.TRAP 0x1 ;  /* 0x000000040000795c */ /* 0x000fe20000300000 */
.L_x_20:
[----:B-----5:R-:W-:Y:S01]  /*6250*/  ISETP.NE.AND P1, PT, R4, RZ, PT ;  /* 0x000000ff0400720c */ /* 0x020fe20003f25270 */
[----:B------:R-:W-:Y:S01]  /*6260*/  IMAD.U32 R0, RZ, RZ, UR5 ;  /* 0x00000005ff007e24 */ /* 0x000fe2000f8e00ff */
[----:B------:R-:W-:-:S11]  /*6270*/  UISETP.GT.U32.AND UP0, UPT, UR6, 0x1, UPT ;  /* 0x000000010600788c */ /* 0x000fd6000bf04070 */
[----:B------:R-:W-:-:S05]  /*6280*/  @P1 LEA R0, R0, UR9, 0x3 ;  /* 0x0000000900001c11 */ /* 0x000fca000f8e18ff */
[----:B------:R-:W-:-:S05]  /*6290*/  @P1 VIADD R0, R0, 0x30020 ;  /* 0x0003002000001836 */ /* 0x000fca0000000000 */
[----:B------:R-:W-:-:S04]  /*62a0*/  @P1 PRMT R0, R5, 0x654, R0 ;  /* 0x0000065405001816 */ /* 0x000fc80000000000 */
[----:B------:R1:W-:Y:S01]  /*62b0*/  @P1 SYNCS.ARRIVE.TRANS64.RED.A1T0 RZ, [R0+URZ], RZ ;  /* 0x000000ff00ff19a7 */ /* 0x0003e2000810043f */
[----:B------:R-:W-:-:S13]  /*62c0*/  PLOP3.LUT P1, PT, PT, PT, UP0, 0x80, 0x0 ;  /* 0x000000000000781c */ /* 0x000fda0003f2f008 */
[----:B-1----:R-:W-:Y:S05]  /*62d0*/  @P1 BRA `(.L_x_21) ;  /* 0x0000000000041947 */ /* 0x002fea0003800000 */
[----:B------:R-:W-:Y:S01]  /*62e0*/  BPT.TRAP 0x1 ;  /* 0x000000040000795c */ /* 0x000fe20000300000 */
.L_x_21:
[----:B------:R-:W-:Y:S02]  /*62f0*/  UISETP.GT.AND UP2, UPT, UR8, 0x1, UPT ;  /* 0x000000010800788c */ /* 0x000fe4000bf44270 */
[----:B------:R-:W-:Y:S02]  /*6300*/  UIADD3 UR4, UR4, 0x1, URZ ;  /* 0x0000000104047890 */ /* 0x000fe4000fffe03f */
[----:B------:R-:W-:Y:S02]  /*6310*/  UIADD3 UR5, UR5, 0x1, URZ ;  /* 0x0000000105057890 */ /* 0x000fe4000fffe03f */
[----:B------:R-:W-:Y:S01]  /*6320*/  PLOP3.LUT P1, PT, PT, PT, UP2, 0x80, 0x0 ;  /* 0x000000000000781c */ /* 0x000fe20003f2f028 */
[----:B------:R-:W-:Y:S02]  /*6330*/  UISETP.NE.AND UP0, UPT, UR4, 0x4, UPT ;  /* 0x000000040400788c */ /* 0x000fe4000bf05270 */
[----:B------:R-:W-:Y:S02]  /*6340*/  UISETP.NE.AND UP1, UPT, UR5, 0x4, UPT ;  /* 0x000000040500788c */ /* 0x000fe4000bf25270 */
[----:B------:R-:W-:-:S02]  /*6350*/  USEL UR9, URZ, 0x1, UP0 ;  /* 0x000000013f097887 */ /* 0x000fc40008000000 */
[----:B------:R-:W-:Y:S02]  /*6360*/  USEL UR4, UR4, URZ, UP0 ;  /* 0x0000003f04047287 */ /* 0x000fe40008000000 */
[----:B------:R-:W-:Y:S02]  /*6370*/  UIADD3 UR8, UR8, -0x1, URZ ;  /* 0xffffffff08087890 */ /* 0x000fe4000fffe03f */
[----:B------:R-:W-:Y:S01]  /*6380*/  USEL UR5, UR5, URZ, UP1 ;  /* 0x0000003f05057287 */ /* 0x000fe20008800000 */
[----:B------:R-:W-:Y:S01]  /*6390*/  LOP3.LUT R3, R3, UR9, RZ, 0x3c, !PT ;  /* 0x0000000903037c12 */ /* 0x000fe2000f8e3cff */
[----:B------:R-:W-:Y:S01]  /*63a0*/  UPLOP3.LUT UP0, UPT, UPT, UPT, UPT, 0x80, 0x0 ;  /* 0x000000000000789c */ /* 0x000fe20003f0f070 */
[----:B------:R-:W-:Y:S10]  /*63b0*/  @P1 BRA `(.L_x_22) ;  /* 0xffffffd400641947 */ /* 0x000ff4000383ffff */
.L_x_17:
[----:B------:R-:W-:Y:S05]  /*63c0*/  @!P0 BRA `(.L_x_23) ;  /* 0x00000000004c8947 */ /* 0x000fea0003800000 */
[----:B------:R-:W-:-:S04]  /*63d0*/  ULOP3.LUT UR4, UR6, 0x1, URZ, 0xfc, !UPT ;  /* 0x0000000106047892 */ /* 0x000fc8000f8efc3f */
[----:B------:R-:W-:-:S06]  /*63e0*/  UISETP.NE.AND UP0, UPT, UR4, 0x3, UPT ;  /* 0x000000030400788c */ /* 0x000fcc000bf05270 */
[----:B------:R-:W-:-:S13]  /*63f0*/  PLOP3.LUT P0, PT, PT, PT, UP0, 0x80, 0x0 ;  /* 0x000000000000781c */ /* 0x000fda0003f0f008 */
[----:B------:R-:W-:Y:S05]  /*6400*/  @!P0 BRA `(.L_x_24) ;  /* 0x0000000000048947 */ /* 0x000fea0003800000 */
[----:B------:R-:W-:Y:S01]  /*6410*/  BPT.TRAP 0x1 ;  /* 0x000000040000795c */ /* 0x000fe20000300000 */
.L_x_24:
[----:B-----5:R-:W-:Y:S01]  /*6420*/  ISETP.NE.AND P0, PT, R4, RZ, PT ;  /* 0x000000ff0400720c */ /* 0x020fe20003f05270 */
[----:B------:R-:W-:-:S12]  /*6430*/  UISETP.GT.U32.AND UP0, UPT, UR6, 0x1, UPT ;  /* 0x000000010600788c */ /* 0x000fd8000bf04070 */
[----:B------:R-:W1:Y:S01]  /*6440*/  @P0 S2R R2, SR_CgaCtaId ;  /* 0x0000000000020919 */ /* 0x000e620000008800 */
[----:B------:R-:W-:-:S04]  /*6450*/  @P0 MOV R0, 0x400 ;  /* 0x0000040000000802 */ /* 0x000fc80000000f00 */
[----:B-1----:R-:W-:Y:S01]  /*6460*/  @P0 LEA R2, R2, R0, 0x18 ;  /* 0x0000000002020211 */ /* 0x002fe200078ec0ff */
[----:B------:R-:W-:-:S04]  /*6470*/  IMAD.U32 R0, RZ, RZ, UR7 ;  /* 0x00000007ff007e24 */ /* 0x000fc8000f8e00ff */
[----:B------:R-:W-:-:S05]  /*6480*/  @P0 IMAD.SHL.U32 R0, R0, 0x8, RZ ;  /* 0x0000000800000824 */ /* 0x000fca00078e00ff */
[----:B------:R-:W-:-:S04]  /*6490*/  @P0 LOP3.LUT R0, R0, 0x18, RZ, 0xc0, !PT ;  /* 0x0000001800000812 */ /* 0x000fc800078ec0ff */
[----:B------:R-:W-:-:S04]  /*64a0*/  @P0 IADD3 R0, R2, 0x30020, R0 ;  /* 0x0003002002000810 */ /* 0x000fc80007ffe000 */
[----:B------:R-:W-:-:S04]  /*64b0*/  @P0 PRMT R5, R5, 0x654, R0 ;  /* 0x0000065405050816 */ /* 0x000fc80000000000 */
[----:B------:R1:W-:Y:S01]  /*64c0*/  @P0 SYNCS.ARRIVE.TRANS64.RED.A1T0 RZ, [R5+URZ], RZ ;  /* 0x000000ff05ff09a7 */ /* 0x0003e2000810043f */
[----:B------:R-:W-:-:S13]  /*64d0*/  PLOP3.LUT P0, PT, PT, PT, UP0, 0x80, 0x0 ;  /* 0x000000000000781c */ /* 0x000fda0003f0f008 */
[----:B-1----:R-:W-:Y:S05]  /*64e0*/  @P0 BRA `(.L_x_23) ;  /* 0x0000000000040947 */ /* 0x002fea0003800000 */
[----:B------:R-:W-:Y:S01]  /*64f0*/  BPT.TRAP 0x1 ;  /* 0x000000040000795c */ /* 0x000fe20000300000 */
.L_x_23:
[----:B------:R-:W1:Y:S01]  /*6500*/  S2R R2, SR_TID.X ;  /* 0x0000000000027919 */ /* 0x000e620000002100 */
[----:B------:R-:W-:Y:S01]  /*6510*/  ULDC.64 UR4, c[0x0][0x280] ;  /* 0x0000a00000047ab9 */ /* 0x000fe20000000a00 */
[----:B-----5:R-:W2:Y:S01]  /*6520*/  S2R R4, SR_CTAID.Y ;  /* 0x0000000000047919 */ /* 0x020ea20000002600 */
[----:B------:R-:W3:Y:S01]  /*6530*/  S2R R5, SR_CTAID.X ;  /* 0x0000000000057919 */ /* 0x000ee20000002500 */
[----:B-1----:R-:W-:-:S04]  /*6540*/  SHF.R.S32.HI R0, RZ, 0x1f, R2 ;  /* 0x0000001fff007819 */ /* 0x002fc80000011402 */
[----:B------:R-:W-:Y:S01]  /*6550*/  LEA.HI R0, R0, R2, RZ, 0x7 ;  /* 0x0000000200007211 */ /* 0x000fe200078f38ff */
[----:B--2---:R-:W-:-:S03]  /*6560*/  IMAD.SHL.U32 R4, R4, 0x80, RZ ;  /* 0x0000008004047824 */ /* 0x004fc600078e00ff */
[----:B------:R-:W-:Y:S02]  /*6570*/  LOP3.LUT R0, R0, 0xffffff80, RZ, 0xc0, !PT ;  /* 0xffffff8000007812 */ /* 0x000fe400078ec0ff */
[----:B------:R-:W-:-:S03]  /*6580*/  ISETP.GE.AND P0, PT, R4, UR5, PT ;  /* 0x0000000504007c0c */ /* 0x000fc6000bf06270 */
[----:B------:R-:W-:-:S05]  /*6590*/  IMAD.IADD R0, R2, 0x1, -R0 ;  /* 0x0000000102007824 */ /* 0x000fca00078e0a00 */
[----:B------:R-:W-:-:S04]  /*65a0*/  SHF.R.S32.HI R3, RZ, 0x1f, R0 ;  /* 0x0000001fff037819 */ /* 0x000fc80000011400 */
[CC--:B------:R-:W-:Y:S02]  /*65b0*/  LEA.HI R2, R3.reuse, R0.reuse, RZ, 0x2 ;  /* 0x0000000003027211 */ /* 0x0c0fe400078f10ff */
[----:B------:R-:W-:Y:S02]  /*65c0*/  LEA.HI R3, R3, R0, RZ, 0x5 ;  /* 0x0000000003037211 */ /* 0x000fe400078f28ff */
[--C-:B------:R-:W-:Y:S02]  /*65d0*/  SHF.R.S32.HI R14, RZ, 0x2, R2.reuse ;  /* 0x00000002ff0e7819 */ /* 0x100fe40000011402 */
[----:B------:R-:W-:Y:S02]  /*65e0*/  SHF.R.S32.HI R15, RZ, 0x1f, R2 ;  /* 0x0000001fff0f7819 */ /* 0x000fe40000011402 */
[----:B------:R-:W-:Y:S02]  /*65f0*/  LOP3.LUT R2, R2, 0x7ffffffc, RZ, 0xc0, !PT ;  /* 0x7ffffffc02027812 */ /* 0x000fe400078ec0ff */
[----:B------:R-:W-:-:S03]  /*6600*/  LEA.HI R15, R15, R14, RZ, 0x3 ;  /* 0x0000000e0f0f7211 */ /* 0x000fc600078f18ff */
[----:B------:R-:W-:Y:S01]  /*6610*/  IMAD.IADD R2, R0, 0x1, -R2 ;  /* 0x0000000100027824 */ /* 0x000fe200078e0a02 */
[----:B------:R-:W-:-:S03]  /*6620*/  LOP3.LUT R15, R15, 0xfffffff8, RZ, 0xc0, !PT ;  /* 0xfffffff80f0f7812 */ /* 0x000fc600078ec0ff */
[----:B------:R-:W-:Y:S02]  /*6630*/  IMAD.SHL.U32 R0, R2, 0x2, RZ ;  /* 0x0000000202007824 */ /* 0x000fe400078e00ff */
[----:B------:R-:W-:-:S03]  /*6640*/  IMAD.IADD R14, R14, 0x1, -R15 ;  /* 0x000000010e0e7824 */ /* 0x000fc600078e0a0f */
[----:B------:R-:W-:Y:S02]  /*6650*/  SHF.R.S32.HI R2, RZ, 0x1f, R0 ;  /* 0x0000001fff027819 */ /* 0x000fe40000011400 */
[----:B------:R-:W-:Y:S02]  /*6660*/  IADD3 R10, P1, R4, R0, RZ ;  /* 0x00000000040a7210 */ /* 0x000fe40007f3e0ff */
[----:B------:R-:W-:Y:S02]  /*6670*/  IADD3 R0, -R0, UR5, -R4 ;  /* 0x0000000500007c10 */ /* 0x000fe4000fffe904 */
[----:B------:R-:W-:Y:S01]  /*6680*/  LEA.HI.X.SX32 R11, R4, R2, 0x1, P1 ;  /* 0x00000002040b7211 */ /* 0x000fe200008f0eff */
[----:B---3--:R-:W-:Y:S01]  /*6690*/  IMAD.SHL.U32 R4, R5, 0x100, RZ ;  /* 0x0000010005047824 */ /* 0x008fe200078e00ff */
[----:B------:R-:W-:Y:S02]  /*66a0*/  SHF.R.S32.HI R15, RZ, 0x1f, R14 ;  /* 0x0000001fff0f7819 */ /* 0x000fe4000001140e */
[----:B------:R-:W-:-:S02]  /*66b0*/  SHF.R.S32.HI R2, RZ, 0x5, R3 ;  /* 0x00000005ff027819 */ /* 0x000fc40000011403 */
[----:B------:R-:W-:Y:S01]  /*66c0*/  ISETP.GE.OR P0, PT, R4, UR4, P0 ;  /* 0x0000000404007c0c */ /* 0x000fe20008706670 */
[----:B------:R-:W-:-:S04]  /*66d0*/  IMAD.WIDE R12, R5, 0x100, R14 ;  /* 0x00000100050c7825 */ /* 0x000fc800078e020e */
[----:B------:R-:W-:-:S04]  /*66e0*/  IMAD.WIDE R12, R2, 0x10, R12 ;  /* 0x00000010020c7825 */ /* 0x000fc800078e020c */
[----:B------:R-:W-:-:S05]  /*66f0*/  IMAD R2, R2, -0x10, -R4 ;  /* 0xfffffff002027824 */ /* 0x000fca00078e0a04 */
[----:B------:R-:W-:Y:S01]  /*6700*/  IADD3 R14, R2, UR4, -R14 ;  /* 0x00000004020e7c10 */ /* 0x000fe2000fffe80e */
[----:B------:R-:W-:Y:S06]  /*6710*/  @P0 EXIT ;  /* 0x000000000000094d */ /* 0x000fec0003800000 */
[----:B------:R-:W-:Y:S01]  /*6720*/  FSETP.NEU.AND P2, PT, RZ, UR22, PT ;  /* 0x00000016ff007c0b */ /* 0x000fe2000bf4d000 */
[----:B------:R-:W-:Y:S01]  /*6730*/  ULDC.64 UR14, c[0x0][0x658] ;  /* 0x00019600000e7ab9 */ /* 0x000fe20000000a00 */
[----:B------:R-:W-:Y:S01]  /*6740*/  ISETP.GT.AND P1, PT, R14, RZ, PT ;  /* 0x000000ff0e00720c */ /* 0x000fe20003f24270 */
[----:B------:R-:W-:Y:S01]  /*6750*/  IMAD R2, R13, UR14, RZ ;  /* 0x0000000e0d027c24 */ /* 0x000fe2000f8e02ff */
[----:B------:R-:W-:Y:S02]  /*6760*/  USHF.L.U64.HI UR5, UR14, 0x3, UR15 ;  /* 0x000000030e057899 */ /* 0x000fe4000801020f */
[----:B------:R-:W-:Y:S01]  /*6770*/  IMAD.WIDE.U32 R4, R12, UR14, R10 ;  /* 0x0000000e0c047c25 */ /* 0x000fe2000f8e000a */
[----:B------:R-:W-:Y:S01]  /*6780*/  USHF.L.U32 UR4, UR14, 0x3, URZ ;  /* 0x000000030e047899 */ /* 0x000fe2000800063f */
[----:B------:R-:W-:Y:S02]  /*6790*/  ISETP.GT.AND P0, PT, R0, RZ, P1 ;  /* 0x000000ff0000720c */ /* 0x000fe40000f04270 */
[----:B------:R-:W-:-:S04]  /*67a0*/  IMAD R2, R12, UR15, R2 ;  /* 0x0000000f0c027c24 */ /* 0x000fc8000f8e0202 */
[----:B------:R-:W-:Y:S01]  /*67b0*/  IMAD.IADD R3, R5, 0x1, R2 ;  /* 0x0000000105037824 */ /* 0x000fe200078e0202 */
[----:B------:R-:W-:Y:S06]  /*67c0*/  @!P2 BRA `(.L_x_25) ;  /* 0x000000ac00f8a947 */ /* 0x000fec0003800000 */
[----:B------:R-:W-:Y:S01]  /*67d0*/  ULDC.64 UR6, c[0x0][0x650] ;  /* 0x0001940000067ab9 */ /* 0x000fe20000000a00 */
[----:B------:R-:W-:Y:S01]  /*67e0*/  ULDC.64 UR16, c[0x0][0x630] ;  /* 0x00018c0000107ab9 */ /* 0x000fe20000000a00 */
[C---:B------:R-:W-:Y:S01]  /*67f0*/  LEA R2, P2, R4.reuse, UR6, 0x2 ;  /* 0x0000000604027c11 */ /* 0x040fe2000f8410ff */
[----:B------:R-:W-:Y:S01]  /*6800*/  IMAD R6, R13, UR16, RZ ;  /* 0x000000100d067c24 */ /* 0x000fe2000f8e02ff */
[----:B------:R-:W-:Y:S01]  /*6810*/  ULDC.64 UR18, c[0x0][0x628] ;  /* 0x00018a0000127ab9 */ /* 0x000fe20000000a00 */
[----:B------:R-:W2:Y:S01]  /*6820*/  LDL.LU R7, [R1] ;  /* 0x0000000001077983 */ /* 0x000ea20000300800 */
[----:B------:R-:W-:Y:S01]  /*6830*/  LEA.HI.X R3, R4, UR7, R3, 0x2, P2 ;  /* 0x0000000704037c11 */ /* 0x000fe200090f1403 */
[C---:B------:R-:W-:Y:S02]  /*6840*/  IMAD R6, R12.reuse, UR17, R6 ;  /* 0x000000110c067c24 */ /* 0x040fe4000f8e0206 */
[----:B------:R-:W-:-:S04]  /*6850*/  IMAD.WIDE.U32 R4, R12, UR16, R10 ;  /* 0x000000100c047c25 */ /* 0x000fc8000f8e000a */
[----:B------:R-:W-:Y:S01]  /*6860*/  IMAD.IADD R5, R5, 0x1, R6 ;  /* 0x0000000105057824 */ /* 0x000fe200078e0206 */
[----:B------:R-:W-:-:S04]  /*6870*/  LEA R8, P2, R4, UR18, 0x2 ;  /* 0x0000001204087c11 */ /* 0x000fc8000f8410ff */
[----:B------:R-:W-:-:S05]  /*6880*/  LEA.HI.X R9, R4, UR19, R5, 0x2, P2 ;  /* 0x0000001304097c11 */ /* 0x000fca00090f1405 */
[----:B------:R-:W3:Y:S01]  /*6890*/  @P0 LDG.E.LTC128B R15, desc[UR20][R8.64] ;  /* 0x00000014080f0981 */ /* 0x000ee2000c1e1920 */
[----:B------:R-:W-:Y:S01]  /*68a0*/  ISETP.GT.AND P2, PT, R0, 0x1, P1 ;  /* 0x000000010000780c */ /* 0x000fe20000f44270 */
[----:B------:R-:W-:Y:S01]  /*68b0*/  BSSY B0, `(.L_x_26) ;  /* 0x0000008000007945 */ /* 0x000fe20003800000 */
[----:B---3--:R-:W-:-:S05]  /*68c0*/  LOP3.LUT R4, R15, 0xffffe000, RZ, 0xc0, !PT ;  /* 0xffffe0000f047812 */ /* 0x008fca00078ec0ff */
[----:B------:R-:W-:-:S04]  /*68d0*/  FMUL R4, R4, UR22 ;  /* 0x0000001604047c20 */ /* 0x000fc80008400000 */
[----:B--2---:R-:W-:-:S05]  /*68e0*/  FFMA R4, R7, UR11, R4 ;  /* 0x0000000b07047c23 */ /* 0x004fca0008000004 */
[----:B------:R-:W-:-:S05]  /*68f0*/  F2FP.TF32.F32.PACK_B R4, R4 ;  /* 0x00000004ff04723e */ /* 0x000fca00024050ff */
[----:B------:R1:W-:Y:S01]  /*6900*/  @P0 STG.E desc[UR20][R2.64], R4 ;  /* 0x0000000402000986 */ /* 0x0003e2000c101914 */
[----:B------:R-:W-:Y:S05]  /*6910*/  @!P2 BRA `(.L_x_27) ;  /* 0x000000000004a947 */ /* 0x000fea0003800000 */
[----:B------:R2:W5:Y:S02]  /*6920*/  LDG.E.LTC128B R15, desc[UR20][R8.64+0x4] ;  /* 0x00000414080f7981 */ /* 0x000564000c1e1920 */
.L_x_27:
[----:B------:R-:W-:Y:S05]  /*6930*/  BSYNC B0 ;  /* 0x0000000000007941 */ /* 0x000fea0003800000 */
.L_x_26:
[----:B------:R-:W3:Y:S01]  /*6940*/  LDL.LU R5, [R1+0x4] ;  /* 0x0000040001057983 */ /* 0x000ee20000300800 */
[----:B-1---5:R-:W-:Y:S01]  /*6950*/  LOP3.LUT R4, R15, 0xffffe000, RZ, 0xc0, !PT ;  /* 0xffffe0000f047812 */ /* 0x022fe200078ec0ff */
[----:B------:R-:W-:Y:S02]  /*6960*/  USHF.L.U64.HI UR13, UR16, 0x3, UR17 ;  /* 0x00000003100d7899 */ /* 0x000fe40008010211 */
[----:B------:R-:W-:Y:S02]  /*6970*/  USHF.L.U32 UR12, UR16, 0x3, URZ ;  /* 0x00000003100c7899 */ /* 0x000fe4000800063f */
[----:B------:R-:W-:Y:S02]  /*6980*/  IMAD.U32 R17, RZ, RZ, UR16 ;  /* 0x00000010ff117e24 */ /* 0x000fe4000f8e00ff */
[----:B------:R-:W-:Y:S01]  /*6990*/  FMUL R4, R4, UR22 ;  /* 0x0000001604047c20 */ /* 0x000fe20008400000 */
[----:B------:R-:W4:Y:S03]  /*69a0*/  LDL.LU R18, [R1+0x8] ;  /* 0x0000080001127983 */ /* 0x000f260000300800 */
[----:B---3--:R-:W-:-:S05]  /*69b0*/  FFMA R4, R5, UR11, R4 ;  /* 0x0000000b05047c23 */ /* 0x008fca0008000004 */
[----:B------:R-:W-:-:S05]  /*69c0*/  F2FP.TF32.F32.PACK_B R4, R4 ;  /* 0x00000004ff04723e */ /* 0x000fca00024050ff */
[----:B------:R1:W-:Y:S02]  /*69d0*/  @P2 STG.E desc[UR20][R2.64+0x4], R4 ;  /* 0x0000040402002986 */ /* 0x0003e4000c101914 */
[----:B-1----:R-:W-:-:S03]  /*69e0*/  IMAD.WIDE.U32 R4, R12, R17, UR12 ;  /* 0x0000000c0c047e25 */ /* 0x002fc6000f8e0011 */
[----:B------:R-:W-:-:S04]  /*69f0*/  IADD3 R4, P0, R10, R4, RZ ;  /* 0x000000040a047210 */ /* 0x000fc80007f1e0ff */
[----:B------:R-:W-:Y:S02]  /*6a00*/  IADD3.X R5, R11, R6, R5, P0, !PT ;  /* 0x000000060b057210 */ /* 0x000fe400007fe405 */
[----:B------:R-:W-:Y:S02]  /*6a10*/  ISETP.GT.AND P0, PT, R14, 0x8, PT ;  /* 0x000000080e00780c */ /* 0x000fe40003f04270 */
[----:B------:R-:W-:Y:S02]  /*6a20*/  LEA R6, P3, R4, UR18, 0x2 ;  /* 0x0000001204067c11 */ /* 0x000fe4000f8610ff */
[----:B------:R-:W-:Y:S02]  /*6a30*/  ISETP.GT.AND P2, PT, R0, RZ, P0 ;  /* 0x000000ff0000720c */ /* 0x000fe40000744270 */
[----:B------:R-:W-:-:S11]  /*6a40*/  LEA.HI.X R7, R4, UR19, R5, 0x2, P3 ;  /* 0x0000001304077c11 */ /* 0x000fd600098f1405 */
[----:B------:R-:W3:Y:S01]  /*6a50*/  @P2 LDG.E.LTC128B R15, desc[UR20][R6.64] ;  /* 0x00000014060f2981 */ /* 0x000ee2000c1e1920 */
[----:B------:R-:W-:Y:S01]  /*6a60*/  USHF.L.U32 UR8, UR4, 0x2, URZ ;  /* 0x0000000204087899 */ /* 0x000fe2000800063f */
[----:B------:R-:W-:Y:S01]  /*6a70*/  ISETP.GT.AND P3, PT, R0, 0x1, P0 ;  /* 0x000000010000780c */ /* 0x000fe20000764270 */
[----:B------:R-:W-:Y:S01]  /*6a80*/  USHF.L.U64.HI UR5, UR4, 0x2, UR5 ;  /* 0x0000000204057899 */ /* 0x000fe20008010205 */
[----:B------:R-:W-:Y:S03]  /*6a90*/  BSSY B0, `(.L_x_28) ;  /* 0x000000a000007945 */ /* 0x000fe60003800000 */
[----:B------:R-:W-:-:S04]  /*6aa0*/  IADD3 R4, P4, R2, UR8, RZ ;  /* 0x0000000802047c10 */ /* 0x000fc8000ff9e0ff */
[----:B------:R-:W-:Y:S02]  /*6ab0*/  IADD3.X R5, R3, UR5, RZ, P4, !PT ;  /* 0x0000000503057c10 */ /* 0x000fe4000a7fe4ff */
[----:B---3--:R-:W-:-:S05]  /*6ac0*/  LOP3.LUT R16, R15, 0xffffe000, RZ, 0xc0, !PT ;  /* 0xffffe0000f107812 */ /* 0x008fca00078ec0ff */
[----:B------:R-:W-:-:S04]  /*6ad0*/  FMUL R16, R16, UR22 ;  /* 0x0000001610107c20 */ /* 0x000fc80008400000 */
[----:B----4-:R-:W-:-:S05]  /*6ae0*/  FFMA R16, R18, UR11, R16 ;  /* 0x0000000b12107c23 */ /* 0x010fca0008000010 */
[----:B------:R-:W-:-:S05]  /*6af0*/  F2FP.TF32.F32.PACK_B R16, R16 ;  /* 0x00000010ff10723e */ /* 0x000fca00024050ff */
[----:B------:R1:W-:Y:S01]  /*6b00*/  @P2 STG.E desc[UR20][R4.64], R16 ;  /* 0x0000001004002986 */ /* 0x0003e2000c101914 */
[----:B------:R-:W-:Y:S05]  /*6b10*/  @!P3 BRA `(.L_x_29) ;  /* 0x000000000004b947 */ /* 0x000fea0003800000 */
[----:B------:R3:W5:Y:S02]  /*6b20*/  LDG.E.LTC128B R15, desc[UR20][R6.64+0x4] ;  /* 0x00000414060f7981 */ /* 0x000764000c1e1920 */
.L_x_29:
[----:B------:R-:W-:Y:S05]  /*6b30*/  BSYNC B0 ;  /* 0x0000000000007941 */ /* 0x000fea0003800000 */
.L_x_28:
[----:B------:R-:W4:Y:S01]  /*6b40*/  LDL.LU R18, [R1+0xc] ;  /* 0x00000c0001127983 */ /* 0x000f220000300800 */
[----:B-1---5:R-:W-:Y:S01]  /*6b50*/  LOP3.LUT R16, R15, 0xffffe000, RZ, 0xc0, !PT ;  /* 0xffffe0000f107812 */ /* 0x022fe200078ec0ff */
[----:B------:R-:W-:Y:S01]  /*6b60*/  BSSY B0, `(.L_x_30) ;  /* 0x0000009000007945 */ /* 0x000fe20003800000 */
[----:B------:R-:W-:-:S03]  /*6b70*/  ISETP.GT.AND P2, PT, R0, 0x8, P1 ;  /* 0x000000080000780c */ /* 0x000fc60000f44270 */
[----:B------:R-:W-:-:S04]  /*6b80*/  FMUL R16, R16, UR22 ;  /* 0x0000001610107c20 */ /* 0x000fc80008400000 */
[----:B----4-:R-:W-:-:S05]  /*6b90*/  FFMA R16, R18, UR11, R16 ;  /* 0x0000000b12107c23 */ /* 0x010fca0008000010 */
[----:B------:R-:W-:-:S05]  /*6ba0*/  F2FP.TF32.F32.PACK_B R16, R16 ;  /* 0x00000010ff10723e */ /* 0x000fca00024050ff */
[----:B------:R1:W-:Y:S02]  /*6bb0*/  @P3 STG.E desc[UR20][R4.64+0x4], R16 ;  /* 0x0000041004003986 */ /* 0x0003e4000c101914 */
[----:B-1----:R-:W-:Y:S01]  /*6bc0*/  IMAD.MOV.U32 R16, RZ, RZ, R15 ;  /* 0x000000ffff107224 */ /* 0x002fe200078e000f */
[----:B------:R-:W-:Y:S06]  /*6bd0*/  @!P2 BRA `(.L_x_31) ;  /* 0x000000000004a947 */ /* 0x000fec0003800000 */
[----:B------:R1:W5:Y:S02]  /*6be0*/  LDG.E.LTC128B R16, desc[UR20][R8.64+0x20] ;  /* 0x0000201408107981 */ /* 0x000364000c1e1920 */
.L_x_31:
[----:B------:R-:W-:Y:S05]  /*6bf0*/  BSYNC B0 ;  /* 0x0000000000007941 */ /* 0x000fea0003800000 */
.L_x_30:
[----:B------:R-:W4:Y:S01]  /*6c00*/  LDL.LU R18, [R1+0x10] ;  /* 0x0000100001127983 */ /* 0x000f220000300800 */
[----:B-----5:R-:W-:Y:S01]  /*6c10*/  LOP3.LUT R15, R16, 0xffffe000, RZ, 0xc0, !PT ;  /* 0xffffe000100f7812 */ /* 0x020fe200078ec0ff */
[----:B------:R-:W-:Y:S04]  /*6c20*/  BSSY B0, `(.L_x_32) ;  /* 0x0000008000007945 */ /* 0x000fe80003800000 */
[----:B------:R-:W-:-:S04]  /*6c30*/  FMUL R15, R15, UR22 ;  /* 0x000000160f0f7c20 */ /* 0x000fc80008400000 */
[----:B----4-:R-:W-:-:S05]  /*6c40*/  FFMA R15, R18, UR11, R15 ;  /* 0x0000000b120f7c23 */ /* 0x010fca000800000f */
[----:B------:R-:W-:-:S05]  /*6c50*/  F2FP.TF32.F32.PACK_B R15, R15 ;  /* 0x0000000fff0f723e */ /* 0x000fca00024050ff */
[----:B------:R4:W-:Y:S01]  /*6c60*/  @P2 STG.E desc[UR20][R2.64+0x20], R15 ;  /* 0x0000200f02002986 */ /* 0x0009e2000c101914 */
[----:B------:R-:W-:-:S13]  /*6c70*/  ISETP.GT.AND P2, PT, R0, 0x9, P1 ;  /* 0x000000090000780c */ /* 0x000fda0000f44270 */
[----:B----4-:R-:W-:Y:S05]  /*6c80*/  @!P2 BRA `(.L_x_33) ;  /* 0x000000000004a947 */ /* 0x010fea0003800000 */
[----:B------:R4:W5:Y:S02]  /*6c90*/  LDG.E.LTC128B R16, desc[UR20][R8.64+0x24] ;  /* 0x0000241408107981 */ /* 0x000964000c1e1920 */
.L_x_33:
[----:B------:R-:W-:Y:S05]  /*6ca0*/  BSYNC B0 ;  /* 0x0000000000007941 */ /* 0x000fea0003800000 */
.L_x_32:
[----:B------:R-:W2:Y:S01]  /*6cb0*/  LDL.LU R18, [R1+0x14] ;  /* 0x0000140001127983 */ /* 0x000ea20000300800 */
[----:B-----5:R-:W-:Y:S01]  /*6cc0*/  LOP3.LUT R15, R16, 0xffffe000, RZ, 0xc0, !PT ;  /* 0xffffe000100f7812 */ /* 0x020fe200078ec0ff */
[----:B------:R-:W-:Y:S01]  /*6cd0*/  BSSY B0, `(.L_x_34) ;  /* 0x0000008000007945 */ /* 0x000fe20003800000 */
[----:B------:R-:W-:-:S03]  /*6ce0*/  ISETP.GT.AND P3, PT, R0, 0x8, P0 ;  /* 0x000000080000780c */ /* 0x000fc60000764270 */
[----:B------:R-:W-:-:S04]  /*6cf0*/  FMUL R15, R15, UR22 ;  /* 0x000000160f0f7c20 */ /* 0x000fc80008400000 */
[----:B--2---:R-:W-:-:S05]  /*6d00*/  FFMA R15, R18, UR11, R15 ;  /* 0x0000000b120f7c23 */ /* 0x004fca000800000f */
[----:B------:R-:W-:-:S05]  /*6d10*/  F2FP.TF32.F32.PACK_B R15, R15 ;  /* 0x0000000fff0f723e */ /* 0x000fca00024050ff */
[----:B------:R2:W-:Y:S01]  /*6d20*/  @P2 STG.E desc[UR20][R2.64+0x24], R15 ;  /* 0x0000240f02002986 */ /* 0x0005e2000c101914 */
[----:B------:R-:W-:Y:S05]  /*6d30*/  @!P3 BRA `(.L_x_35) ;  /* 0x000000000004b947 */ /* 0x000fea0003800000 */
[----:B------:R0:W5:Y:S02]  /*6d40*/  LDG.E.LTC128B R16, desc[UR20][R6.64+0x20] ;  /* 0x0000201406107981 */ /* 0x000164000c1e1920 */
.L_x_35:
[----:B------:R-:W-:Y:S05]  /*6d50*/  BSYNC B0 ;  /* 0x0000000000007941 */ /* 0x000fea0003800000 */
.L_x_34:
[----:B------:R-:W3:Y:S01]  /*6d60*/  LDL.LU R18, [R1+0x18] ;  /* 0x0000180001127983 */ /* 0x000ee20000300800 */
[----:B--2--5:R-:W-:Y:S01]  /*6d70*/  LOP3.LUT R15, R16, 0xffffe000, RZ, 0xc0, !PT ;  /* 0xffffe000100f7812 */ /* 0x024fe200078ec0ff */
[----:B------:R-:W-:Y:S01]  /*6d80*/  BSSY B0, `(.L_x_36) ;  /* 0x0000008000007945 */ /* 0x000fe20003800000 */
[----:B------:R-:W-:-:S03]  /*6d90*/  ISETP.GT.AND P2, PT, R0, 0x9, P0 ;  /* 0x000000090000780c */ /* 0x000fc60000744270 */
[----:B------:R-:W-:-:S04]  /*6da0*/  FMUL R15, R15, UR22 ;  /* 0x000000160f0f7c20 */ /* 0x000fc80008400000 */
[----:B---3--:R-:W-:-:S05]  /*6db0*/  FFMA R15, R18, UR11, R15 ;  /* 0x0000000b120f7c23 */ /* 0x008fca000800000f */
[----:B------:R-:W-:-:S05]  /*6dc0*/  F2FP.TF32.F32.PACK_B R15, R15 ;  /* 0x0000000fff0f723e */ /* 0x000fca00024050ff */
[----:B------:R2:W-:Y:S01]  /*6dd0*/  @P3 STG.E desc[UR20][R4.64+0x20], R15 ;  /* 0x0000200f04003986 */ /* 0x0005e2000c101914 */
[----:B------:R-:W-:Y:S05]  /*6de0*/  @!P2 BRA `(.L_x_37) ;  /* 0x000000000004a947 */ /* 0x000fea0003800000 */
[----:B------:R3:W5:Y:S02]  /*6df0*/  LDG.E.LTC128B R16, desc[UR20][R6.64+0x24] ;  /* 0x0000241406107981 */ /* 0x000764000c1e1920 */
.L_x_37:
[----:B------:R-:W-:Y:S05]  /*6e00*/  BSYNC B0 ;  /* 0x0000000000007941 */ /* 0x000fea0003800000 */
.L_x_36:
[----:B------:R-:W4:Y:S01]  /*6e10*/  LDL.LU R18, [R1+0x1c] ;  /* 0x00001c0001127983 */ /* 0x000f220000300800 */
[----:B--2--5:R-:W-:Y:S01]  /*6e20*/  LOP3.LUT R15, R16, 0xffffe000, RZ, 0xc0, !PT ;  /* 0xffffe000100f7812 */ /* 0x024fe200078ec0ff */
[----:B------:R-:W-:Y:S01]  /*6e30*/  BSSY B0, `(.L_x_38) ;  /* 0x0000008000007945 */ /* 0x000fe20003800000 */
[----:B------:R-:W-:-:S03]  /*6e40*/  ISETP.GT.AND P3, PT, R0, 0x10, P1 ;  /* 0x000000100000780c */ /* 0x000fc60000f64270 */
[----:B------:R-:W-:-:S04]  /*6e50*/  FMUL R15, R15, UR22 ;  /* 0x000000160f0f7c20 */ /* 0x000fc80008400000 */
[----:B----4-:R-:W-:-:S05]  /*6e60*/  FFMA R15, R18, UR11, R15 ;  /* 0x0000000b120f7c23 */ /* 0x010fca000800000f */
[----:B------:R-:W-:-:S05]  /*6e70*/  F2FP.TF32.F32.PACK_B R15, R15 ;  /* 0x0000000fff0f723e */ /* 0x000fca00024050ff */
[----:B------:R2:W-:Y:S01]  /*6e80*/  @P2 STG.E desc[UR20][R4.64+0x24], R15 ;  /* 0x0000240f04002986 */ /* 0x0005e2000c101914 */
[----:B------:R-:W-:Y:S05]  /*6e90*/  @!P3 BRA `(.L_x_39) ;  /* 0x000000000004b947 */ /* 0x000fea0003800000 */
[----:B------:R4:W5:Y:S02]  /*6ea0*/  LDG.E.LTC128B R16, desc[UR20][R8.64+0x40] ;  /* 0x0000401408107981 */ /* 0x000964000c1e1920 */
.L_x_39:
[----:B------:R-:W-:Y:S05]  /*6eb0*/  BSYNC B0 ;  /* 0x0000000000007941 */ /* 0x000fea0003800000 */
.L_x_38:
        /* <DEDUP_REMOVED lines=10> */
.L_x_41:
[----:B------:R-:W-:Y:S05]  /*6f60*/  BSYNC B0 ;  /* 0x0000000000007941 */ /* 0x000fea0003800000 */
.L_x_40:
        /* <DEDUP_REMOVED lines=10> */
.L_x_43:
[----:B------:R-:W-:Y:S05]  /*7010*/  BSYNC B0 ;  /* 0x0000000000007941 */ /* 0x000fea0003800000 */
.L_x_42:
        /* <DEDUP_REMOVED lines=10> */
.L_x_45:
[----:B------:R-:W-:Y:S05]  /*70c0*/  BSYNC B0 ;  /* 0x0000000000007941 */ /* 0x000fea0003800000 */
.L_x_44:
        /* <DEDUP_REMOVED lines=10> */
.L_x_47:
[----:B------:R-:W-:Y:S05]  /*7170*/  BSYNC B0 ;  /* 0x0000000000007941 */ /* 0x000fea0003800000 */
.L_x_46:
        /* <DEDUP_REMOVED lines=10> */
.L_x_49:
[----:B------:R-:W-:Y:S05]  /*7220*/  BSYNC B0 ;  /* 0x0000000000007941 */ /* 0x000fea0003800000 */
.L_x_48:
        /* <DEDUP_REMOVED lines=10> */
.L_x_51:
[----:B------:R-:W-:Y:S05]  /*72d0*/  BSYNC B0 ;  /* 0x0000000000007941 */ /* 0x000fea0003800000 */
.L_x_50:
        /* <DEDUP_REMOVED lines=10> */
.L_x_53:
[----:B------:R-:W-:Y:S05]  /*7380*/  BSYNC B0 ;  /* 0x0000000000007941 */ /* 0x000fea0003800000 */
.L_x_52:
        /* <DEDUP_REMOVED lines=10> */
.L_x_55:
[----:B------:R-:W-:Y:S05]  /*7430*/  BSYNC B0 ;  /* 0x0000000000007941 */ /* 0x000fea0003800000 */
.L_x_54:
        /* <DEDUP_REMOVED lines=10> */
.L_x_57:
[----:B------:R-:W-:Y:S05]  /*74e0*/  BSYNC B0 ;  /* 0x0000000000007941 */ /* 0x000fea0003800000 */
.L_x_56:
        /* <DEDUP_REMOVED lines=10> */
.L_x_59:
[----:B------:R-:W-:Y:S05]  /*7590*/  BSYNC B0 ;  /* 0x0000000000007941 */ /* 0x000fea0003800000 */
.L_x_58:
[----:B------:R-:W3:Y:S01]  /*75a0*/  LDL.LU R18, [R1+0x48] ;  /* 0x0000480001127983 */ /* 0x000ee20000300800 */
[----:B--2--5:R-:W-:Y:S01]  /*75b0*/  LOP3.LUT R15, R16, 0xffffe000, RZ, 0xc0, !PT ;  /* 0xffffe000100f7812 */ /* 0x024fe200078ec0ff */
[----:B------:R-:W-:Y:S01]  /*75c0*/  BSSY B0, `(.L_x_60) ;  /* 0x0000009000007945 */ /* 0x000fe20003800000 */
[----:B------:R-:W-:-:S03]  /*75d0*/  ISETP.GT.AND P2, PT, R0, 0x21, P0 ;  /* 0x000000210000780c */ /* 0x000fc60000744270 */
[----:B------:R-:W-:-:S04]  /*75e0*/  FMUL R15, R15, UR22 ;  /* 0x000000160f0f7c20 */ /* 0x000fc80008400000 */
[----:B---3--:R-:W-:-:S05]  /*75f0*/  FFMA R15, R18, UR11, R15 ;  /* 0x0000000b120f7c23 */ /* 0x008fca000800000f */
[----:B------:R-:W-:-:S05]  /*7600*/  F2FP.TF32.F32.PACK_B R15, R15 ;  /* 0x0000000fff0f723e */ /* 0x000fca00024050ff */
[----:B------:R2:W-:Y:S02]  /*7610*/  @P3 STG.E desc[UR20][R4.64+0x80], R15 ;  /* 0x0000800f04003986 */ /* 0x0005e4000c101914 */
[----:B--2---:R-:W-:Y:S01]  /*7620*/  IMAD.MOV.U32 R15, RZ, RZ, R16 ;  /* 0x000000ffff0f7224 */ /* 0x004fe200078e0010 */
[----:B------:R-:W-:Y:S06]  /*7630*/  @!P2 BRA `(.L_x_61) ;  /* 0x000000000004a947 */ /* 0x000fec0003800000 */
[----:B------:R2:W5:Y:S02]  /*7640*/  LDG.E.LTC128B R15, desc[UR20][R6.64+0x84] ;  /* 0x00008414060f7981 */ /* 0x000564000c1e1920 */
.L_x_61:
[----:B------:R-:W-:Y:S05]  /*7650*/  BSYNC B0 ;  /* 0x0000000000007941 */ /* 0x000fea0003800000 */
.L_x_60:
[----:B------:R-:W3:Y:S01]  /*7660*/  LDL.LU R18, [R1+0x4c] ;  /* 0x00004c0001127983 */ /* 0x000ee20000300800 */
[----:B-----5:R-:W-:Y:S01]  /*7670*/  LOP3.LUT R16, R15, 0xffffe000, RZ, 0xc0, !PT ;  /* 0xffffe0000f107812 */ /* 0x020fe200078ec0ff */
        /* <DEDUP_REMOVED lines=8> */
.L_x_63:
[----:B------:R-:W-:Y:S05]  /*7700*/  BSYNC B0 ;  /* 0x0000000000007941 */ /* 0x000fea0003800000 */
.L_x_62:
[----:B------:R-:W2:Y:S01]  /*7710*/  LDL.LU R18, [R1+0x50] ;  /* 0x0000500001127983 */ /* 0x000ea20000300800 */
[----:B---3-5:R-:W-:Y:S01]  /*7720*/  LOP3.LUT R16, R15, 0xffffe000, RZ, 0xc0, !PT ;  /* 0xffffe0000f107812 */ /* 0x028fe200078ec0ff */
        /* <DEDUP_REMOVED lines=8> */
.L_x_65:
[----:B------:R-:W-:Y:S05]  /*77b0*/  BSYNC B0 ;  /* 0x0000000000007941 */ /* 0x000fea0003800000 */
.L_x_64:
        /* <DEDUP_REMOVED lines=10> */
.L_x_67:
[----:B------:R-:W-:Y:S05]  /*7860*/  BSYNC B0 ;  /* 0x0000000000007941 */ /* 0x000fea0003800000 */
.L_x_66:
        /* <DEDUP_REMOVED lines=10> */
.L_x_69:
[----:B------:R-:W-:Y:S05]  /*7910*/  BSYNC B0 ;  /* 0x0000000000007941 */ /* 0x000fea0003800000 */
.L_x_68:
        /* <DEDUP_REMOVED lines=10> */
.L_x_71:
[----:B------:R-:W-:Y:S05]  /*79c0*/  BSYNC B0 ;  /* 0x0000000000007941 */ /* 0x000fea0003800000 */
.L_x_70:
        /* <DEDUP_REMOVED lines=10> */
.L_x_73:
[----:B------:R-:W-:Y:S05]  /*7a70*/  BSYNC B0 ;  /* 0x0000000000007941 */ /* 0x000fea0003800000 */
.L_x_72:
        /* <DEDUP_REMOVED lines=10> */
.L_x_75:
[----:B------:R-:W-:Y:S05]  /*7b20*/  BSYNC B0 ;  /* 0x0000000000007941 */ /* 0x000fea0003800000 */
.L_x_74:
        /* <DEDUP_REMOVED lines=10> */
.L_x_77:
[----:B------:R-:W-:Y:S05]  /*7bd0*/  BSYNC B0 ;  /* 0x0000000000007941 */ /* 0x000fea0003800000 */
.L_x_76:
        /* <DEDUP_REMOVED lines=10> */
.L_x_79:
[----:B------:R-:W-:Y:S05]  /*7c80*/  BSYNC B0 ;  /* 0x0000000000007941 */ /* 0x000fea0003800000 */
.L_x_78:
        /* <DEDUP_REMOVED lines=10> */
.L_x_81:
[----:B------:R-:W-:Y:S05]  /*7d30*/  BSYNC B0 ;  /* 0x0000000000007941 */ /* 0x000fea0003800000 */
.L_x_80:
        /* <DEDUP_REMOVED lines=10> */
.L_x_83:
[----:B------:R-:W-:Y:S05]  /*7de0*/  BSYNC B0 ;  /* 0x0000000000007941 */ /* 0x000fea0003800000 */
.L_x_82:
        /* <DEDUP_REMOVED lines=10> */
.L_x_85:
[----:B------:R-:W-:Y:S05]  /*7e90*/  BSYNC B0 ;  /* 0x0000000000007941 */ /* 0x000fea0003800000 */
.L_x_84:
        /* <DEDUP_REMOVED lines=10> */
.L_x_87:
[----:B------:R-:W-:Y:S05]  /*7f40*/  BSYNC B0 ;  /* 0x0000000000007941 */ /* 0x000fea0003800000 */
.L_x_86:
        /* <DEDUP_REMOVED lines=10> */
.L_x_89:
[----:B------:R-:W-:Y:S05]  /*7ff0*/  BSYNC B0 ;  /* 0x0000000000007941 */ /* 0x000fea0003800000 */
.L_x_88:
        /* <DEDUP_REMOVED lines=10> */
.L_x_91:
[----:B------:R-:W-:Y:S05]  /*80a0*/  BSYNC B0 ;  /* 0x0000000000007941 */ /* 0x000fea0003800000 */
.L_x_90:
        /* <DEDUP_REMOVED lines=10> */
.L_x_93:
[----:B------:R-:W-:Y:S05]  /*8150*/  BSYNC B0 ;  /* 0x0000000000007941 */ /* 0x000fea0003800000 */
.L_x_92:
        /* <DEDUP_REMOVED lines=10> */
.L_x_95:
[----:B------:R-:W-:Y:S05]  /*8200*/  BSYNC B0 ;  /* 0x0000000000007941 */ /* 0x000fea0003800000 */
.L_x_94:
        /* <DEDUP_REMOVED lines=10> */
.L_x_97:
[----:B------:R-:W-:Y:S05]  /*82b0*/  BSYNC B0 ;  /* 0x0000000000007941 */ /* 0x000fea0003800000 */
.L_x_96:
        /* <DEDUP_REMOVED lines=10> */
.L_x_99:
[----:B------:R-:W-:Y:S05]  /*8360*/  BSYNC B0 ;  /* 0x0000000000007941 */ /* 0x000fea0003800000 */
.L_x_98:
        /* <DEDUP_REMOVED lines=10> */
.L_x_101:
[----:B------:R-:W-:Y:S05]  /*8410*/  BSYNC B0 ;  /* 0x0000000000007941 */ /* 0x000fea0003800000 */
.L_x_100:
        /* <DEDUP_REMOVED lines=10> */
.L_x_103:
[----:B------:R-:W-:Y:S05]  /*84c0*/  BSYNC B0 ;  /* 0x0000000000007941 */ /* 0x000fea0003800000 */
.L_x_102:
        /* <DEDUP_REMOVED lines=10> */
.L_x_105:
[----:B------:R-:W-:Y:S05]  /*8570*/  BSYNC B0 ;  /* 0x0000000000007941 */ /* 0x000fea0003800000 */
.L_x_104:
        /* <DEDUP_REMOVED lines=10> */
.L_x_107:
[----:B------:R-:W-:Y:S05]  /*8620*/  BSYNC B0 ;  /* 0x0000000000007941 */ /* 0x000fea0003800000 */
.L_x_106:
        /* <DEDUP_REMOVED lines=10> */
.L_x_109:
[----:B------:R-:W-:Y:S05]  /*86d0*/  BSYNC B0 ;  /* 0x0000000000007941 */ /* 0x000fea0003800000 */
.L_x_108:
        /* <DEDUP_REMOVED lines=10> */
.L_x_111:
[----:B------:R-:W-:Y:S05]  /*8780*/  BSYNC B0 ;  /* 0x0000000000007941 */ /* 0x000fea0003800000 */
.L_x_110:
        /* <DEDUP_REMOVED lines=10> */
.L_x_113:
[----:B------:R-:W-:Y:S05]  /*8830*/  BSYNC B0 ;  /* 0x0000000000007941 */ /* 0x000fea0003800000 */
.L_x_112:
        /* <DEDUP_REMOVED lines=10> */
.L_x_115:
[----:B------:R-:W-:Y:S05]  /*88e0*/  BSYNC B0 ;  /* 0x0000000000007941 */ /* 0x000fea0003800000 */
.L_x_114:
        /* <DEDUP_REMOVED lines=10> */
.L_x_117:
[----:B------:R-:W-:Y:S05]  /*8990*/  BSYNC B0 ;  /* 0x0000000000007941 */ /* 0x000fea0003800000 */
.L_x_116:
        /* <DEDUP_REMOVED lines=10> */
.L_x_119:
[----:B------:R-:W-:Y:S05]  /*8a40*/  BSYNC B0 ;  /* 0x0000000000007941 */ /* 0x000fea0003800000 */
.L_x_118:
        /* <DEDUP_REMOVED lines=10> */
.L_x_121:
[----:B------:R-:W-:Y:S05]  /*8af0*/  BSYNC B0 ;  /* 0x0000000000007941 */ /* 0x000fea0003800000 */
.L_x_120:
        /* <DEDUP_REMOVED lines=10> */
.L_x_123:
[----:B------:R-:W-:Y:S05]  /*8ba0*/  BSYNC B0 ;  /* 0x0000000000007941 */ /* 0x000fea0003800000 */
.L_x_122:
        /* <DEDUP_REMOVED lines=10> */
.L_x_125:
[----:B------:R-:W-:Y:S05]  /*8c50*/  BSYNC B0 ;  /* 0x0000000000007941 */ /* 0x000fea0003800000 */
.L_x_124:
        /* <DEDUP_REMOVED lines=10> */
.L_x_127:
[----:B------:R-:W-:Y:S05]  /*8d00*/  BSYNC B0 ;  /* 0x0000000000007941 */ /* 0x000fea0003800000 */
.L_x_126:
        /* <DEDUP_REMOVED lines=10> */
.L_x_129:
[----:B------:R-:W-:Y:S05]  /*8db0*/  BSYNC B0 ;  /* 0x0000000000007941 */ /* 0x000fea0003800000 */
.L_x_128:
        /* <DEDUP_REMOVED lines=10> */
.L_x_131:
[----:B------:R-:W-:Y:S05]  /*8e60*/  BSYNC B0 ;  /* 0x0000000000007941 */ /* 0x000fea0003800000 */
.L_x_130:
        /* <DEDUP_REMOVED lines=10> */
.L_x_133:
[----:B------:R-:W-:Y:S05]  /*8f10*/  BSYNC B0 ;  /* 0x0000000000007941 */ /* 0x000fea0003800000 */
.L_x_132:
        /* <DEDUP_REMOVED lines=10> */
.L_x_135:
[----:B------:R-:W-:Y:S05]  /*8fc0*/  BSYNC B0 ;  /* 0x0000000000007941 */ /* 0x000fea0003800000 */
.L_x_134:
        /* <DEDUP_REMOVED lines=10> */
.L_x_137:
[----:B------:R-:W-:Y:S05]  /*9070*/  BSYNC B0 ;  /* 0x0000000000007941 */ /* 0x000fea0003800000 */
.L_x_136:
        /* <DEDUP_REMOVED lines=10> */
.L_x_139:
[----:B------:R-:W-:Y:S05]  /*9120*/  BSYNC B0 ;  /* 0x0000000000007941 */ /* 0x000fea0003800000 */
.L_x_138:
        /* <DEDUP_REMOVED lines=10> */
.L_x_141:
[----:B------:R-:W-:Y:S05]  /*91d0*/  BSYNC B0 ;  /* 0x0000000000007941 */ /* 0x000fea0003800000 */
.L_x_140:
        /* <DEDUP_REMOVED lines=10> */
.L_x_143:
[----:B------:R-:W-:Y:S05]  /*9280*/  BSYNC B0 ;  /* 0x0000000000007941 */ /* 0x000fea0003800000 */
.L_x_142:
        /* <DEDUP_REMOVED lines=10> */
.L_x_145:
[----:B------:R-:W-:Y:S05]  /*9330*/  BSYNC B0 ;  /* 0x0000000000007941 */ /* 0x000fea0003800000 */
.L_x_144:
[----:B01----:R-:W3:Y:S01]  /*9340*/  LDL.LU R9, [R1+0xf4] ;  /* 0x0000f40001097983 */ /* 0x003ee20000300800 */
        /* <DEDUP_REMOVED lines=9> */
.L_x_147:
[----:B------:R-:W-:Y:S05]  /*93e0*/  BSYNC B0 ;  /* 0x0000000000007941 */ /* 0x000fea0003800000 */
.L_x_146:
[----:B0-----:R-:W3:Y:S01]  /*93f0*/  LDL.LU R9, [R1+0xf8] ;  /* 0x0000f80001097983 */ /* 0x001ee20000300800 */
[----:B-----5:R-:W-:Y:S01]  /*9400*/  LOP3.LUT R8, R15, 0xffffe000, RZ, 0xc0, !PT ;  /* 0xffffe0000f087812 */ /* 0x020fe200078ec0ff */
[----:B------:R-:W-:Y:S01]  /*9410*/  BSSY B0, `(.L_x_148) ;  /* 0x000000a000007945 */ /* 0x000fe20003800000 */
[----:B------:R-:W-:Y:S02]  /*9420*/  ISETP.GT.AND P1, PT, R0, 0x79, P0 ;  /* 0x000000790000780c */ /* 0x000fe40000724270 */
[----:B------:R-:W-:Y:S01]  /*9430*/  IADD3 R16, P0, R12, 0x40, RZ ;  /* 0x000000400c107810 */ /* 0x000fe20007f1e0ff */
[----:B------:R-:W-:-:S04]  /*9440*/  FMUL R8, R8, UR22 ;  /* 0x0000001608087c20 */ /* 0x000fc80008400000 */
[----:B---3--:R-:W-:Y:S01]  /*9450*/  FFMA R9, R9, UR11, R8 ;  /* 0x0000000b09097c23 */ /* 0x008fe20008000008 */
[----:B------:R-:W-:-:S04]  /*9460*/  IMAD.X R8, RZ, RZ, R13, P0 ;  /* 0x000000ffff087224 */ /* 0x000fc800000e060d */
[----:B------:R-:W-:-:S05]  /*9470*/  F2FP.TF32.F32.PACK_B R9, R9 ;  /* 0x00000009ff09723e */ /* 0x000fca00024050ff */
[----:B------:R0:W-:Y:S01]  /*9480*/  @P2 STG.E desc[UR20][R4.64+0x1e0], R9 ;  /* 0x0001e00904002986 */ /* 0x0001e2000c101914 */
[----:B------:R-:W-:Y:S05]  /*9490*/  @!P1 BRA `(.L_x_149) ;  /* 0x0000000000049947 */ /* 0x000fea0003800000 */
[----:B------:R3:W5:Y:S02]  /*94a0*/  LDG.E.LTC128B R15, desc[UR20][R6.64+0x1e4] ;  /* 0x0001e414060f7981 */ /* 0x000764000c1e1920 */
.L_x_149:
[----:B------:R-:W-:Y:S05]  /*94b0*/  BSYNC B0 ;  /* 0x0000000000007941 */ /* 0x000fea0003800000 */
.L_x_148:
[----:B------:R-:W2:Y:S01]  /*94c0*/  LDL.LU R18, [R1+0xfc] ;  /* 0x0000fc0001127983 */ /* 0x000ea20000300800 */
[----:B-1-345:R-:W-:Y:S01]  /*94d0*/  LOP3.LUT R6, R15, 0xffffe000, RZ, 0xc0, !PT ;  /* 0xffffe0000f067812 */ /* 0x03afe200078ec0ff */
[----:B------:R-:W-:Y:S01]  /*94e0*/  IMAD R7, R8, UR16, RZ ;  /* 0x0000001008077c24 */ /* 0x000fe2000f8e02ff */
[----:B------:R-:W-:Y:S01]  /*94f0*/  ISETP.GT.AND P0, PT, R14, 0x40, PT ;  /* 0x000000400e00780c */ /* 0x000fe20003f04270 */
[----:B0-----:R-:W-:-:S04]  /*9500*/  IMAD.WIDE.U32 R8, R16, UR16, R10 ;  /* 0x0000001010087c25 */ /* 0x001fc8000f8e000a */
[----:B------:R-:W-:Y:S01]  /*9510*/  FMUL R6, R6, UR22 ;  /* 0x0000001606067c20 */ /* 0x000fe20008400000 */
[----:B------:R-:W-:Y:S01]  /*9520*/  ISETP.GT.AND P3, PT, R0, RZ, P0 ;  /* 0x000000ff0000720c */ /* 0x000fe20000764270 */
[----:B--2---:R-:W-:-:S04]  /*9530*/  IMAD R19, R16, UR17, R7 ;  /* 0x0000001110137c24 */ /* 0x004fc8000f8e0207 */
[----:B------:R-:W-:Y:S02]  /*9540*/  IMAD.IADD R7, R9, 0x1, R19 ;  /* 0x0000000109077824 */ /* 0x000fe400078e0213 */
[----:B------:R-:W-:Y:S01]  /*9550*/  FFMA R21, R18, UR11, R6 ;  /* 0x0000000b12157c23 */ /* 0x000fe20008000006 */
[----:B------:R-:W-:-:S04]  /*9560*/  LEA R6, P2, R8, UR18, 0x2 ;  /* 0x0000001208067c11 */ /* 0x000fc8000f8410ff */
[----:B------:R-:W-:Y:S02]  /*9570*/  F2FP.TF32.F32.PACK_B R21, R21 ;  /* 0x00000015ff15723e */ /* 0x000fe400024050ff */
[----:B------:R-:W-:-:S03]  /*9580*/  LEA.HI.X R7, R8, UR19, R7, 0x2, P2 ;  /* 0x0000001308077c11 */ /* 0x000fc600090f1407 */
[----:B------:R0:W-:Y:S04]  /*9590*/  @P1 STG.E desc[UR20][R4.64+0x1e4], R21 ;  /* 0x0001e41504001986 */ /* 0x0001e8000c101914 */
[----:B------:R-:W2:Y:S01]  /*95a0*/  @P3 LDG.E.LTC128B R15, desc[UR20][R6.64] ;  /* 0x00000014060f3981 */ /* 0x000ea2000c1e1920 */
[----:B------:R-:W-:Y:S01]  /*95b0*/  USHF.L.U32 UR6, UR14, 0x6, URZ ;  /* 0x000000060e067899 */ /* 0x000fe2000800063f */
[----:B------:R-:W-:Y:S01]  /*95c0*/  ISETP.GT.AND P2, PT, R0, 0x1, P0 ;  /* 0x000000010000780c */ /* 0x000fe20000744270 */
[----:B------:R-:W-:Y:S01]  /*95d0*/  USHF.L.U64.HI UR4, UR14, 0x6, UR15 ;  /* 0x000000060e047899 */ /* 0x000fe2000801020f */
[----:B------:R-:W-:Y:S01]  /*95e0*/  BSSY B0, `(.L_x_150) ;  /* 0x000000d000007945 */ /* 0x000fe20003800000 */
[----:B------:R-:W-:Y:S02]  /*95f0*/  USHF.L.U32 UR7, UR6, 0x2, URZ ;  /* 0x0000000206077899 */ /* 0x000fe4000800063f */
[----:B------:R-:W-:Y:S01]  /*9600*/  USHF.L.U64.HI UR4, UR6, 0x2, UR4 ;  /* 0x0000000206047899 */ /* 0x000fe20008010204 */
[----:B0-----:R-:W-:Y:S01]  /*9610*/  IMAD.WIDE.U32 R4, R16, R17, UR12 ;  /* 0x0000000c10047e25 */ /* 0x001fe2000f8e0011 */
[----:B--2---:R-:W-:-:S05]  /*9620*/  LOP3.LUT R8, R15, 0xffffe000, RZ, 0xc0, !PT ;  /* 0xffffe0000f087812 */ /* 0x004fca00078ec0ff */
[----:B------:R-:W-:Y:S01]  /*9630*/  FMUL R9, R8, UR22 ;  /* 0x0000001608097c20 */ /* 0x000fe20008400000 */
[----:B------:R-:W-:-:S03]  /*9640*/  IADD3 R8, P1, R2, UR7, RZ ;  /* 0x0000000702087c10 */ /* 0x000fc6000ff3e0ff */
[----:B------:R-:W-:Y:S01]  /*9650*/  FFMA R23, R152, UR11, R9 ;  /* 0x0000000b98177c23 */ /* 0x000fe20008000009 */
[----:B------:R-:W-:-:S04]  /*9660*/  IADD3.X R9, R3, UR4, RZ, P1, !PT ;  /* 0x0000000403097c10 */ /* 0x000fc80008ffe4ff */
[----:B------:R-:W-:-:S05]  /*9670*/  F2FP.TF32.F32.PACK_B R23, R23 ;  /* 0x00000017ff17723e */ /* 0x000fca00024050ff */
[----:B------:R0:W-:Y:S01]  /*9680*/  @P3 STG.E desc[UR20][R8.64], R23 ;  /* 0x0000001708003986 */ /* 0x0001e2000c101914 */
[----:B------:R-:W-:Y:S05]  /*9690*/  @!P2 BRA `(.L_x_151) ;  /* 0x000000000004a947 */ /* 0x000fea0003800000 */
[----:B------:R1:W5:Y:S02]  /*96a0*/  LDG.E.LTC128B R15, desc[UR20][R6.64+0x4] ;  /* 0x00000414060f7981 */ /* 0x000364000c1e1920 */
.L_x_151:
[----:B------:R-:W-:Y:S05]  /*96b0*/  BSYNC B0 ;  /* 0x0000000000007941 */ /* 0x000fea0003800000 */
.L_x_150:
[----:B-----5:R-:W-:Y:S01]  /*96c0*/  LOP3.LUT R16, R15, 0xffffe000, RZ, 0xc0, !PT ;  /* 0xffffe0000f107812 */ /* 0x020fe200078ec0ff */
[----:B------:R-:W-:Y:S01]  /*96d0*/  BSSY B0, `(.L_x_152) ;  /* 0x000000d000007945 */ /* 0x000fe20003800000 */
[----:B------:R-:W-:Y:S02]  /*96e0*/  IADD3 R18, P3, R10, R4, RZ ;  /* 0x000000040a127210 */ /* 0x000fe40007f7e0ff */
[----:B------:R-:W-:Y:S01]  /*96f0*/  ISETP.GT.AND P1, PT, R14, 0x48, PT ;  /* 0x000000480e00780c */ /* 0x000fe20003f24270 */
[----:B------:R-:W-:Y:S01]  /*9700*/  FMUL R16, R16, UR22 ;  /* 0x0000001610107c20 */ /* 0x000fe20008400000 */
[----:B------:R-:W-:Y:S02]  /*9710*/  IADD3.X R5, R11, R19, R5, P3, !PT ;  /* 0x000000130b057210 */ /* 0x000fe40001ffe405 */
[----:B------:R-:W-:Y:S01]  /*9720*/  ISETP.GT.AND P3, PT, R0, RZ, P1 ;  /* 0x000000ff0000720c */ /* 0x000fe20000f64270 */
[----:B------:R-:W-:Y:S01]  /*9730*/  FFMA R153, R153, UR11, R16 ;  /* 0x0000000b99997c23 */ /* 0x000fe20008000010 */
[----:B------:R-:W-:-:S04]  /*9740*/  LEA R4, P4, R18, UR18, 0x2 ;  /* 0x0000001212047c11 */ /* 0x000fc8000f8810ff */
[----:B------:R-:W-:Y:S02]  /*9750*/  F2FP.TF32.F32.PACK_B R153, R153 ;  /* 0x00000099ff99723e */ /* 0x000fe400024050ff */
[----:B------:R-:W-:-:S03]  /*9760*/  LEA.HI.X R5, R18, UR19, R5, 0x2, P4 ;  /* 0x0000001312057c11 */ /* 0x000fc6000a0f1405 */
[----:B------:R2:W-:Y:S02]  /*9770*/  @P2 STG.E desc[UR20][R8.64+0x4], R153 ;  /* 0x0000049908002986 */ /* 0x0005e4000c101914 */
[----:B------:R-:W-:Y:S05]  /*9780*/  @!P3 BRA `(.L_x_153) ;  /* 0x000000000004b947 */ /* 0x000fea0003800000 */
[----:B------:R3:W5:Y:S02]  /*9790*/  LDG.E.LTC128B R15, desc[UR20][R4.64] ;  /* 0x00000014040f7981 */ /* 0x000764000c1e1920 */
.L_x_153:
[----:B------:R-:W-:Y:S05]  /*97a0*/  BSYNC B0 ;  /* 0x0000000000007941 */ /* 0x000fea0003800000 */
.L_x_152:
[----:B-----5:R-:W-:Y:S01]  /*97b0*/  LOP3.LUT R16, R15, 0xffffe000, RZ, 0xc0, !PT ;  /* 0xffffe0000f107812 */ /* 0x020fe200078ec0ff */
[----:B------:R-:W-:Y:S01]  /*97c0*/  BSSY B0, `(.L_x_154) ;  /* 0x000000a000007945 */ /* 0x000fe20003800000 */
[----:B------:R-:W-:Y:S02]  /*97d0*/  IADD3 R18, P4, R8, UR8, RZ ;  /* 0x0000000808127c10 */ /* 0x000fe4000ff9e0ff */
[----:B------:R-:W-:Y:S01]  /*97e0*/  ISETP.GT.AND P2, PT, R0, 0x1, P1 ;  /* 0x000000010000780c */ /* 0x000fe20000f44270 */
[----:B------:R-:W-:-:S04]  /*97f0*/  FMUL R19, R16, UR22 ;  /* 0x0000001610137c20 */ /* 0x000fc80008400000 */
[----:B------:R-:W-:Y:S01]  /*9800*/  FFMA R21, R154, UR11, R19 ;  /* 0x0000000b9a157c23 */ /* 0x000fe20008000013 */
[----:B------:R-:W-:-:S04]  /*9810*/  IADD3.X R19, R9, UR5, RZ, P4, !PT ;  /* 0x0000000509137c10 */ /* 0x000fc8000a7fe4ff */
[----:B------:R-:W-:-:S05]  /*9820*/  F2FP.TF32.F32.PACK_B R21, R21 ;  /* 0x00000015ff15723e */ /* 0x000fca00024050ff */
[----:B------:R4:W-:Y:S01]  /*9830*/  @P3 STG.E desc[UR20][R18.64], R21 ;  /* 0x0000001512003986 */ /* 0x0009e2000c101914 */
[----:B------:R-:W-:Y:S05]  /*9840*/  @!P2 BRA `(.L_x_155) ;  /* 0x000000000004a947 */ /* 0x000fea0003800000 */
[----:B------:R0:W5:Y:S02]  /*9850*/  LDG.E.LTC128B R15, desc[UR20][R4.64+0x4] ;  /* 0x00000414040f7981 */ /* 0x000164000c1e1920 */
.L_x_155:
[----:B------:R-:W-:Y:S05]  /*9860*/  BSYNC B0 ;  /* 0x0000000000007941 */ /* 0x000fea0003800000 */
.L_x_154:
[----:B-----5:R-:W-:Y:S01]  /*9870*/  LOP3.LUT R16, R15, 0xffffe000, RZ, 0xc0, !PT ;  /* 0xffffe0000f107812 */ /* 0x020fe200078ec0ff */
[----:B------:R-:W-:Y:S01]  /*9880*/  BSSY B0, `(.L_x_156) ;  /* 0x0000008000007945 */ /* 0x000fe20003800000 */
[----:B------:R-:W-:-:S03]  /*9890*/  ISETP.GT.AND P3, PT, R0, 0x8, P0 ;  /* 0x000000080000780c */ /* 0x000fc60000764270 */
[----:B------:R-:W-:-:S04]  /*98a0*/  FMUL R16, R16, UR22 ;  /* 0x0000001610107c20 */ /* 0x000fc80008400000 */
[----:B------:R-:W-:-:S05]  /*98b0*/  FFMA R155, R155, UR11, R16 ;  /* 0x0000000b9b9b7c23 */ /* 0x000fca0008000010 */
[----:B------:R-:W-:-:S05]  /*98c0*/  F2FP.TF32.F32.PACK_B R155, R155 ;  /* 0x0000009bff9b723e */ /* 0x000fca00024050ff */
[----:B------:R0:W-:Y:S01]  /*98d0*/  @P2 STG.E desc[UR20][R18.64+0x4], R155 ;  /* 0x0000049b12002986 */ /* 0x0001e2000c101914 */
[----:B------:R-:W-:Y:S05]  /*98e0*/  @!P3 BRA `(.L_x_157) ;  /* 0x000000000004b947 */ /* 0x000fea0003800000 */
[----:B------:R0:W5:Y:S02]  /*98f0*/  LDG.E.LTC128B R15, desc[UR20][R6.64+0x20] ;  /* 0x00002014060f7981 */ /* 0x000164000c1e1920 */
.L_x_157:
[----:B------:R-:W-:Y:S05]  /*9900*/  BSYNC B0 ;  /* 0x0000000000007941 */ /* 0x000fea0003800000 */
.L_x_156:
[----:B-----5:R-:W-:Y:S01]  /*9910*/  LOP3.LUT R16, R15, 0xffffe000, RZ, 0xc0, !PT ;  /* 0xffffe0000f107812 */ /* 0x020fe200078ec0ff */
[----:B------:R-:W-:Y:S01]  /*9920*/  BSSY B0, `(.L_x_158) ;  /* 0x0000008000007945 */ /* 0x000fe20003800000 */
[----:B------:R-:W-:-:S03]  /*9930*/  ISETP.GT.AND P2, PT, R0, 0x9, P0 ;  /* 0x000000090000780c */ /* 0x000fc60000744270 */
[----:B0---4-:R-:W-:-:S04]  /*9940*/  FMUL R19, R16, UR22 ;  /* 0x0000001610137c20 */ /* 0x011fc80008400000 */
[----:B------:R-:W-:-:S05]  /*9950*/  FFMA R19, R156, UR11, R19 ;  /* 0x0000000b9c137c23 */ /* 0x000fca0008000013 */
[----:B------:R-:W-:-:S05]  /*9960*/  F2FP.TF32.F32.PACK_B R19, R19 ;  /* 0x00000013ff13723e */ /* 0x000fca00024050ff */
[----:B------:R0:W-:Y:S01]  /*9970*/  @P3 STG.E desc[UR20][R8.64+0x20], R19 ;  /* 0x0000201308003986 */ /* 0x0001e2000c101914 */
[----:B------:R-:W-:Y:S05]  /*9980*/  @!P2 BRA `(.L_x_159) ;  /* 0x000000000004a947 */ /* 0x000fea0003800000 */
[----:B------:R4:W5:Y:S02]  /*9990*/  LDG.E.LTC128B R15, desc[UR20][R6.64+0x24] ;  /* 0x00002414060f7981 */ /* 0x000964000c1e1920 */
.L_x_159:
[----:B------:R-:W-:Y:S05]  /*99a0*/  BSYNC B0 ;  /* 0x0000000000007941 */ /* 0x000fea0003800000 */
.L_x_158:
        /* <DEDUP_REMOVED lines=9> */
.L_x_161:
[----:B------:R-:W-:Y:S05]  /*9a40*/  BSYNC B0 ;  /* 0x0000000000007941 */ /* 0x000fea0003800000 */
.L_x_160:
[----:B-----5:R-:W-:Y:S01]  /*9a50*/  LOP3.LUT R16, R15, 0xffffe000, RZ, 0xc0, !PT ;  /* 0xffffe0000f107812 */ /* 0x020fe200078ec0ff */
[----:B------:R-:W-:Y:S01]  /*9a60*/  IMAD.U32 R21, RZ, RZ, UR8 ;  /* 0x00000008ff157e24 */ /* 0x000fe2000f8e00ff */
[----:B------:R-:W-:Y:S01]  /*9a70*/  ISETP.GT.AND P2, PT, R0, 0x9, P1 ;  /* 0x000000090000780c */ /* 0x000fe20000f44270 */
[----:B------:R-:W-:Y:S01]  /*9a80*/  IMAD.U32 R23, RZ, RZ, UR5 ;  /* 0x00000005ff177e24 */ /* 0x000fe2000f8e00ff */
[----:B------:R-:W-:Y:S01]  /*9a90*/  BSSY B0, `(.L_x_162) ;  /* 0x0000009000007945 */ /* 0x000fe20003800000 */
[----:B0-----:R-:W-:Y:S01]  /*9aa0*/  FMUL R19, R16, UR22 ;  /* 0x0000001610137c20 */ /* 0x001fe20008400000 */
[----:B------:R-:W-:-:S03]  /*9ab0*/  IADD3 R18, P4, P5, R21, UR7, R2 ;  /* 0x0000000715127c10 */ /* 0x000fc6000fd9e002 */
[----:B------:R-:W-:Y:S01]  /*9ac0*/  FFMA R21, R158, UR11, R19 ;  /* 0x0000000b9e157c23 */ /* 0x000fe20008000013 */
[----:B------:R-:W-:-:S04]  /*9ad0*/  IADD3.X R19, R23, UR4, R3, P4, P5 ;  /* 0x0000000417137c10 */ /* 0x000fc8000a7ea403 */
[----:B------:R-:W-:-:S05]  /*9ae0*/  F2FP.TF32.F32.PACK_B R21, R21 ;  /* 0x00000015ff15723e */ /* 0x000fca00024050ff */
[----:B------:R0:W-:Y:S01]  /*9af0*/  @P3 STG.E desc[UR20][R18.64+0x20], R21 ;  /* 0x0000201512003986 */ /* 0x0001e2000c101914 */
[----:B------:R-:W-:Y:S05]  /*9b00*/  @!P2 BRA `(.L_x_163) ;  /* 0x000000000004a947 */ /* 0x000fea0003800000 */
[----:B------:R0:W5:Y:S02]  /*9b10*/  LDG.E.LTC128B R15, desc[UR20][R4.64+0x24] ;  /* 0x00002414040f7981 */ /* 0x000164000c1e1920 */
.L_x_163:
[----:B------:R-:W-:Y:S05]  /*9b20*/  BSYNC B0 ;  /* 0x0000000000007941 */ /* 0x000fea0003800000 */
.L_x_162:
        /* <DEDUP_REMOVED lines=9> */
.L_x_165:
[----:B------:R-:W-:Y:S05]  /*9bc0*/  BSYNC B0 ;  /* 0x0000000000007941 */ /* 0x000fea0003800000 */
.L_x_164:
[----:B-----5:R-:W-:Y:S01]  /*9bd0*/  LOP3.LUT R16, R15, 0xffffe000, RZ, 0xc0, !PT ;  /* 0xffffe0000f107812 */ /* 0x020fe200078ec0ff */
[----:B------:R-:W-:Y:S01]  /*9be0*/  BSSY B0, `(.L_x_166) ;  /* 0x0000008000007945 */ /* 0x000fe20003800000 */
[----:B------:R-:W-:-:S03]  /*9bf0*/  ISETP.GT.AND P2, PT, R0, 0x11, P0 ;  /* 0x000000110000780c */ /* 0x000fc60000744270 */
[----:B0-----:R-:W-:-:S04]  /*9c00*/  FMUL R21, R16, UR22 ;  /* 0x0000001610157c20 */ /* 0x001fc80008400000 */
[----:B------:R-:W-:-:S05]  /*9c10*/  FFMA R21, R160, UR11, R21 ;  /* 0x0000000ba0157c23 */ /* 0x000fca0008000015 */
[----:B------:R-:W-:-:S05]  /*9c20*/  F2FP.TF32.F32.PACK_B R21, R21 ;  /* 0x00000015ff15723e */ /* 0x000fca00024050ff */
[----:B------:R0:W-:Y:S01]  /*9c30*/  @P3 STG.E desc[UR20][R8.64+0x40], R21 ;  /* 0x0000401508003986 */ /* 0x0001e2000c101914 */
[----:B------:R-:W-:Y:S05]  /*9c40*/  @!P2 BRA `(.L_x_167) ;  /* 0x000000000004a947 */ /* 0x000fea0003800000 */
[----:B------:R0:W5:Y:S02]  /*9c50*/  LDG.E.LTC128B R15, desc[UR20][R6.64+0x44] ;  /* 0x00004414060f7981 */ /* 0x000164000c1e1920 */
.L_x_167:
[----:B------:R-:W-:Y:S05]  /*9c60*/  BSYNC B0 ;  /* 0x0000000000007941 */ /* 0x000fea0003800000 */
.L_x_166:
        /* <DEDUP_REMOVED lines=9> */
.L_x_169:
[----:B------:R-:W-:Y:S05]  /*9d00*/  BSYNC B0 ;  /* 0x0000000000007941 */ /* 0x000fea0003800000 */
.L_x_168:
        /* <DEDUP_REMOVED lines=9> */
.L_x_171:
[----:B------:R-:W-:Y:S05]  /*9da0*/  BSYNC B0 ;  /* 0x0000000000007941 */ /* 0x000fea0003800000 */
.L_x_170:
        /* <DEDUP_REMOVED lines=9> */
.L_x_173:
[----:B------:R-:W-:Y:S05]  /*9e40*/  BSYNC B0 ;  /* 0x0000000000007941 */ /* 0x000fea0003800000 */
.L_x_172:
        /* <DEDUP_REMOVED lines=9> */
.L_x_175:
[----:B------:R-:W-:Y:S05]  /*9ee0*/  BSYNC B0 ;  /* 0x0000000000007941 */ /* 0x000fea0003800000 */
.L_x_174:
        /* <DEDUP_REMOVED lines=9> */
.L_x_177:
[----:B------:R-:W-:Y:S05]  /*9f80*/  BSYNC B0 ;  /* 0x0000000000007941 */ /* 0x000fea0003800000 */
.L_x_176:
        /* <DEDUP_REMOVED lines=9> */
.L_x_179:
[----:B------:R-:W-:Y:S05]  /*a020*/  BSYNC B0 ;  /* 0x0000000000007941 */ /* 0x000fea0003800000 */
.L_x_178:
        /* <DEDUP_REMOVED lines=9> */
.L_x_181:
[----:B------:R-:W-:Y:S05]  /*a0c0*/  BSYNC B0 ;  /* 0x0000000000007941 */ /* 0x000fea0003800000 */
.L_x_180:
        /* <DEDUP_REMOVED lines=9> */
.L_x_183:
[----:B------:R-:W-:Y:S05]  /*a160*/  BSYNC B0 ;  /* 0x0000000000007941 */ /* 0x000fea0003800000 */
.L_x_182:
        /* <DEDUP_REMOVED lines=9> */
.L_x_185:
[----:B------:R-:W-:Y:S05]  /*a200*/  BSYNC B0 ;  /* 0x0000000000007941 */ /* 0x000fea0003800000 */
.L_x_184:
        /* <DEDUP_REMOVED lines=9> */
.L_x_187:
[----:B------:R-:W-:Y:S05]  /*a2a0*/  BSYNC B0 ;  /* 0x0000000000007941 */ /* 0x000fea0003800000 */
.L_x_186:
        /* <DEDUP_REMOVED lines=9> */
.L_x_189:
[----:B------:R-:W-:Y:S05]  /*a340*/  BSYNC B0 ;  /* 0x0000000000007941 */ /* 0x000fea0003800000 */
.L_x_188:
        /* <DEDUP_REMOVED lines=9> */
.L_x_191:
[----:B------:R-:W-:Y:S05]  /*a3e0*/  BSYNC B0 ;  /* 0x0000000000007941 */ /* 0x000fea0003800000 */
.L_x_190:
        /* <DEDUP_REMOVED lines=9> */
.L_x_193:
[----:B------:R-:W-:Y:S05]  /*a480*/  BSYNC B0 ;  /* 0x0000000000007941 */ /* 0x000fea0003800000 */
.L_x_192:
        /* <DEDUP_REMOVED lines=9> */
.L_x_195:
[----:B------:R-:W-:Y:S05]  /*a520*/  BSYNC B0 ;  /* 0x0000000000007941 */ /* 0x000fea0003800000 */
.L_x_194:
        /* <DEDUP_REMOVED lines=9> */
.L_x_197:
[----:B------:R-:W-:Y:S05]  /*a5c0*/  BSYNC B0 ;  /* 0x0000000000007941 */ /* 0x000fea0003800000 */
.L_x_196:
        /* <DEDUP_REMOVED lines=9> */
.L_x_199:
[----:B------:R-:W-:Y:S05]  /*a660*/  BSYNC B0 ;  /* 0x0000000000007941 */ /* 0x000fea0003800000 */
.L_x_198:
        /* <DEDUP_REMOVED lines=9> */
.L_x_201:
[----:B------:R-:W-:Y:S05]  /*a700*/  BSYNC B0 ;  /* 0x0000000000007941 */ /* 0x000fea0003800000 */
.L_x_200:
        /* <DEDUP_REMOVED lines=9> */
.L_x_203:
[----:B------:R-:W-:Y:S05]  /*a7a0*/  BSYNC B0 ;  /* 0x0000000000007941 */ /* 0x000fea0003800000 */
.L_x_202:
        /* <DEDUP_REMOVED lines=9> */
.L_x_205:
[----:B------:R-:W-:Y:S05]  /*a840*/  BSYNC B0 ;  /* 0x0000000000007941 */ /* 0x000fea0003800000 */
.L_x_204:
        /* <DEDUP_REMOVED lines=9> */
.L_x_207:
[----:B------:R-:W-:Y:S05]  /*a8e0*/  BSYNC B0 ;  /* 0x0000000000007941 */ /* 0x000fea0003800000 */
.L_x_206:
        /* <DEDUP_REMOVED lines=9> */
.L_x_209:
[----:B------:R-:W-:Y:S05]  /*a980*/  BSYNC B0 ;  /* 0x0000000000007941 */ /* 0x000fea0003800000 */
.L_x_208:
        /* <DEDUP_REMOVED lines=9> */
.L_x_211:
[----:B------:R-:W-:Y:S05]  /*aa20*/  BSYNC B0 ;  /* 0x0000000000007941 */ /* 0x000fea0003800000 */
.L_x_210:
        /* <DEDUP_REMOVED lines=9> */
.L_x_213:
[----:B------:R-:W-:Y:S05]  /*aac0*/  BSYNC B0 ;  /* 0x0000000000007941 */ /* 0x000fea0003800000 */
.L_x_212:
        /* <DEDUP_REMOVED lines=9> */
.L_x_215:
[----:B------:R-:W-:Y:S05]  /*ab60*/  BSYNC B0 ;  /* 0x0000000000007941 */ /* 0x000fea0003800000 */
.L_x_214:
        /* <DEDUP_REMOVED lines=9> */
.L_x_217:
[----:B------:R-:W-:Y:S05]  /*ac00*/  BSYNC B0 ;  /* 0x0000000000007941 */ /* 0x000fea0003800000 */
.L_x_216:
        /* <DEDUP_REMOVED lines=9> */
.L_x_219:
[----:B------:R-:W-:Y:S05]  /*aca0*/  BSYNC B0 ;  /* 0x0000000000007941 */ /* 0x000fea0003800000 */
.L_x_218:
        /* <DEDUP_REMOVED lines=9> */
.L_x_221:
[----:B------:R-:W-:Y:S05]  /*ad40*/  BSYNC B0 ;  /* 0x0000000000007941 */ /* 0x000fea0003800000 */
.L_x_220:
        /* <DEDUP_REMOVED lines=9> */
.L_x_223:
[----:B------:R-:W-:Y:S05]  /*ade0*/  BSYNC B0 ;  /* 0x0000000000007941 */ /* 0x000fea0003800000 */
.L_x_222:
        /* <DEDUP_REMOVED lines=9> */
.L_x_225:
[----:B------:R-:W-:Y:S05]  /*ae80*/  BSYNC B0 ;  /* 0x0000000000007941 */ /* 0x000fea0003800000 */
.L_x_224:
        /* <DEDUP_REMOVED lines=9> */
.L_x_227:
[----:B------:R-:W-:Y:S05]  /*af20*/  BSYNC B0 ;  /* 0x0000000000007941 */ /* 0x000fea0003800000 */
.L_x_226:
        /* <DEDUP_REMOVED lines=9> */
.L_x_229:
[----:B------:R-:W-:Y:S05]  /*afc0*/  BSYNC B0 ;  /* 0x0000000000007941 */ /* 0x000fea0003800000 */
.L_x_228:
        /* <DEDUP_REMOVED lines=9> */
.L_x_231:
[----:B------:R-:W-:Y:S05]  /*b060*/  BSYNC B0 ;  /* 0x0000000000007941 */ /* 0x000fea0003800000 */
.L_x_230:
        /* <DEDUP_REMOVED lines=9> */
.L_x_233:
[----:B------:R-:W-:Y:S05]  /*b100*/  BSYNC B0 ;  /* 0x0000000000007941 */ /* 0x000fea0003800000 */
.L_x_232:
        /* <DEDUP_REMOVED lines=9> */
.L_x_235:
[----:B------:R-:W-:Y:S05]  /*b1a0*/  BSYNC B0 ;  /* 0x0000000000007941 */ /* 0x000fea0003800000 */
.L_x_234:
        /* <DEDUP_REMOVED lines=9> */
.L_x_237:
[----:B------:R-:W-:Y:S05]  /*b240*/  BSYNC B0 ;  /* 0x0000000000007941 */ /* 0x000fea0003800000 */
.L_x_236:
        /* <DEDUP_REMOVED lines=9> */
.L_x_239:
[----:B------:R-:W-:Y:S05]  /*b2e0*/  BSYNC B0 ;  /* 0x0000000000007941 */ /* 0x000fea0003800000 */
.L_x_238:
        /* <DEDUP_REMOVED lines=9> */
.L_x_241:
[----:B------:R-:W-:Y:S05]  /*b380*/  BSYNC B0 ;  /* 0x0000000000007941 */ /* 0x000fea0003800000 */
.L_x_240:
        /* <DEDUP_REMOVED lines=9> */
.L_x_243:
[----:B------:R-:W-:Y:S05]  /*b420*/  BSYNC B0 ;  /* 0x0000000000007941 */ /* 0x000fea0003800000 */
.L_x_242:
        /* <DEDUP_REMOVED lines=9> */
.L_x_245:
[----:B------:R-:W-:Y:S05]  /*b4c0*/  BSYNC B0 ;  /* 0x0000000000007941 */ /* 0x000fea0003800000 */
.L_x_244:
        /* <DEDUP_REMOVED lines=9> */
.L_x_247:
[----:B------:R-:W-:Y:S05]  /*b560*/  BSYNC B0 ;  /* 0x0000000000007941 */ /* 0x000fea0003800000 */
.L_x_246:
        /* <DEDUP_REMOVED lines=9> */
.L_x_249:
[----:B------:R-:W-:Y:S05]  /*b600*/  BSYNC B0 ;  /* 0x0000000000007941 */ /* 0x000fea0003800000 */
.L_x_248:
        /* <DEDUP_REMOVED lines=9> */
.L_x_251:
[----:B------:R-:W-:Y:S05]  /*b6a0*/  BSYNC B0 ;  /* 0x0000000000007941 */ /* 0x000fea0003800000 */
.L_x_250:
        /* <DEDUP_REMOVED lines=9> */
.L_x_253:
[----:B------:R-:W-:Y:S05]  /*b740*/  BSYNC B0 ;  /* 0x0000000000007941 */ /* 0x000fea0003800000 */
.L_x_252:
        /* <DEDUP_REMOVED lines=9> */
.L_x_255:
[----:B------:R-:W-:Y:S05]  /*b7e0*/  BSYNC B0 ;  /* 0x0000000000007941 */ /* 0x000fea0003800000 */
.L_x_254:
        /* <DEDUP_REMOVED lines=9> */
.L_x_257:
[----:B------:R-:W-:Y:S05]  /*b880*/  BSYNC B0 ;  /* 0x0000000000007941 */ /* 0x000fea0003800000 */
.L_x_256:
        /* <DEDUP_REMOVED lines=9> */
.L_x_259:
[----:B------:R-:W-:Y:S05]  /*b920*/  BSYNC B0 ;  /* 0x0000000000007941 */ /* 0x000fea0003800000 */
.L_x_258:
        /* <DEDUP_REMOVED lines=9> */
.L_x_261:
[----:B------:R-:W-:Y:S05]  /*b9c0*/  BSYNC B0 ;  /* 0x0000000000007941 */ /* 0x000fea0003800000 */
.L_x_260:
        /* <DEDUP_REMOVED lines=9> */
.L_x_263:
[----:B------:R-:W-:Y:S05]  /*ba60*/  BSYNC B0 ;  /* 0x0000000000007941 */ /* 0x000fea0003800000 */
.L_x_262:
        /* <DEDUP_REMOVED lines=9> */
.L_x_265:
[----:B------:R-:W-:Y:S05]  /*bb00*/  BSYNC B0 ;  /* 0x0000000000007941 */ /* 0x000fea0003800000 */
.L_x_264:
        /* <DEDUP_REMOVED lines=9> */
.L_x_267:
[----:B------:R-:W-:Y:S05]  /*bba0*/  BSYNC B0 ;  /* 0x0000000000007941 */ /* 0x000fea0003800000 */
.L_x_266:
        /* <DEDUP_REMOVED lines=9> */
.L_x_269:
[----:B------:R-:W-:Y:S05]  /*bc40*/  BSYNC B0 ;  /* 0x0000000000007941 */ /* 0x000fea0003800000 */
.L_x_268:
        /* <DEDUP_REMOVED lines=9> */
.L_x_271:
[----:B------:R-:W-:Y:S05]  /*bce0*/  BSYNC B0 ;  /* 0x0000000000007941 */ /* 0x000fea0003800000 */
.L_x_270:
[----:B01--45:R-:W-:Y:S01]  /*bcf0*/  LOP3.LUT R6, R15, 0xffffe000, RZ, 0xc0, !PT ;  /* 0xffffe0000f067812 */ /* 0x033fe200078ec0ff */
        /* <DEDUP_REMOVED lines=8> */
.L_x_273:
[----:B------:R-:W-:Y:S05]  /*bd80*/  BSYNC B0 ;  /* 0x0000000000007941 */ /* 0x000fea0003800000 */
.L_x_272:
[----:B-----5:R-:W-:Y:S01]  /*bd90*/  LOP3.LUT R6, R15, 0xffffe000, RZ, 0xc0, !PT ;  /* 0xffffe0000f067812 */ /* 0x020fe200078ec0ff */
[----:B------:R-:W-:Y:S01]  /*bda0*/  BSSY B0, `(.L_x_274) ;  /* 0x000000c000007945 */ /* 0x000fe20003800000 */
[----:B------:R-:W-:Y:S02]  /*bdb0*/  ISETP.GT.AND P1, PT, R0, 0x79, P1 ;  /* 0x000000790000780c */ /* 0x000fe40000f24270 */
[----:B------:R-:W-:Y:S01]  /*bdc0*/  IADD3 R16, P0, R12, 0x80, RZ ;  /* 0x000000800c107810 */ /* 0x000fe20007f1e0ff */
[----:B------:R-:W-:Y:S01]  /*bdd0*/  FMUL R7, R6, UR22 ;  /* 0x0000001606077c20 */ /* 0x000fe20008400000 */
[----:B------:R-:W-:-:S03]  /*bde0*/  @P2 IMAD.MOV.U32 R6, RZ, RZ, R18 ;  /* 0x000000ffff062224 */ /* 0x000fc600078e0012 */
[----:B0-2---:R-:W-:Y:S01]  /*bdf0*/  FFMA R9, R214, UR11, R7 ;  /* 0x0000000bd6097c23 */ /* 0x005fe20008000007 */
[----:B------:R-:W-:Y:S02]  /*be00*/  @P2 IMAD.MOV.U32 R7, RZ, RZ, R19 ;  /* 0x000000ffff072224 */ /* 0x000fe400078e0013 */
[----:B------:R-:W-:Y:S02]  /*be10*/  IMAD.X R8, RZ, RZ, R13, P0 ;  /* 0x000000ffff087224 */ /* 0x000fe400000e060d */
[----:B------:R-:W-:-:S05]  /*be20*/  F2FP.TF32.F32.PACK_B R9, R9 ;  /* 0x00000009ff09723e */ /* 0x000fca00024050ff */
[----:B------:R0:W-:Y:S01]  /*be30*/  @P2 STG.E desc[UR20][R6.64+0x1e0], R9 ;  /* 0x0001e00906002986 */ /* 0x0001e2000c101914 */
[----:B------:R-:W-:Y:S05]  /*be40*/  @!P1 BRA `(.L_x_275) ;  /* 0x0000000000049947 */ /* 0x000fea0003800000 */
[----:B------:R2:W5:Y:S02]  /*be50*/  LDG.E.LTC128B R15, desc[UR20][R4.64+0x1e4] ;  /* 0x0001e414040f7981 */ /* 0x000564000c1e1920 */
.L_x_275:
[----:B------:R-:W-:Y:S05]  /*be60*/  BSYNC B0 ;  /* 0x0000000000007941 */ /* 0x000fea0003800000 */
.L_x_274:
[----:B-123-5:R-:W-:Y:S01]  /*be70*/  LOP3.LUT R4, R15, 0xffffe000, RZ, 0xc0, !PT ;  /* 0xffffe0000f047812 */ /* 0x02efe200078ec0ff */
[----:B------:R-:W-:Y:S01]  /*be80*/  IMAD R5, R8, UR16, RZ ;  /* 0x0000001008057c24 */ /* 0x000fe2000f8e02ff */
[----:B------:R-:W-:Y:S01]  /*be90*/  ISETP.GT.AND P0, PT, R14, 0x80, PT ;  /* 0x000000800e00780c */ /* 0x000fe20003f04270 */
[----:B0-----:R-:W-:-:S04]  /*bea0*/  IMAD.WIDE.U32 R6, R16, UR16, R10 ;  /* 0x0000001010067c25 */ /* 0x001fc8000f8e000a */
[----:B------:R-:W-:Y:S01]  /*beb0*/  FMUL R4, R4, UR22 ;  /* 0x0000001604047c20 */ /* 0x000fe20008400000 */
[----:B------:R-:W-:Y:S01]  /*bec0*/  ISETP.GT.AND P3, PT, R0, RZ, P0 ;  /* 0x000000ff0000720c */ /* 0x000fe20000764270 */
[----:B------:R-:W-:Y:S02]  /*bed0*/  IMAD R21, R16, UR17, R5 ;  /* 0x0000001110157c24 */ /* 0x000fe4000f8e0205 */
[----:B------:R-:W-:Y:S01]  /*bee0*/  FFMA R215, R215, UR11, R4 ;  /* 0x0000000bd7d77c23 */ /* 0x000fe20008000004 */
[----:B------:R-:W-:Y:S01]  /*bef0*/  LEA R4, P2, R6, UR18, 0x2 ;  /* 0x0000001206047c11 */ /* 0x000fe2000f8410ff */
[----:B------:R-:W-:-:S03]  /*bf00*/  IMAD.IADD R5, R7, 0x1, R21 ;  /* 0x0000000107057824 */ /* 0x000fc600078e0215 */
[----:B------:R-:W-:Y:S02]  /*bf10*/  F2FP.TF32.F32.PACK_B R215, R215 ;  /* 0x000000d7ffd7723e */ /* 0x000fe400024050ff */
[----:B------:R-:W-:-:S03]  /*bf20*/  LEA.HI.X R5, R6, UR19, R5, 0x2, P2 ;  /* 0x0000001306057c11 */ /* 0x000fc600090f1405 */
[----:B------:R0:W-:Y:S04]  /*bf30*/  @P1 STG.E desc[UR20][R18.64+0x1e4], R215 ;  /* 0x0001e4d712001986 */ /* 0x0001e8000c101914 */
[----:B------:R-:W2:Y:S01]  /*bf40*/  @P3 LDG.E.LTC128B R15, desc[UR20][R4.64] ;  /* 0x00000014040f3981 */ /* 0x000ea2000c1e1920 */
[----:B------:R-:W-:Y:S01]  /*bf50*/  USHF.L.U32 UR4, UR14, 0x9, URZ ;  /* 0x000000090e047899 */ /* 0x000fe2000800063f */
[----:B------:R-:W-:Y:S01]  /*bf60*/  ISETP.GT.AND P2, PT, R0, 0x1, P0 ;  /* 0x000000010000780c */ /* 0x000fe20000744270 */
[----:B------:R-:W-:Y:S01]  /*bf70*/  USHF.L.U64.HI UR6, UR14, 0x9, UR15 ;  /* 0x000000090e067899 */ /* 0x000fe2000801020f */
[----:B------:R-:W-:Y:S03]  /*bf80*/  BSSY B0, `(.L_x_276) ;  /* 0x000000b000007945 */ /* 0x000fe60003800000 */
[----:B------:R-:W-:-:S04]  /*bf90*/  IADD3 R8, P1, R2, UR4, RZ ;  /* 0x0000000402087c10 */ /* 0x000fc8000ff3e0ff */
[----:B------:R-:W-:Y:S02]  /*bfa0*/  IADD3.X R9, R3, UR6, RZ, P1, !PT ;  /* 0x0000000603097c10 */ /* 0x000fe40008ffe4ff */
[----:B--2---:R-:W-:-:S05]  /*bfb0*/  LOP3.LUT R6, R15, 0xffffe000, RZ, 0xc0, !PT ;  /* 0xffffe0000f067812 */ /* 0x004fca00078ec0ff */
[----:B------:R-:W-:-:S04]  /*bfc0*/  FMUL R7, R6, UR22 ;  /* 0x0000001606077c20 */ /* 0x000fc80008400000 */
[----:B------:R-:W-:Y:S01]  /*bfd0*/  FFMA R23, R88, UR11, R7 ;  /* 0x0000000b58177c23 */ /* 0x000fe20008000007 */
[----:B------:R-:W-:-:S04]  /*bfe0*/  IMAD.WIDE.U32 R6, R16, R17, UR12 ;  /* 0x0000000c10067e25 */ /* 0x000fc8000f8e0011 */
[----:B------:R-:W-:-:S05]  /*bff0*/  F2FP.TF32.F32.PACK_B R23, R23 ;  /* 0x00000017ff17723e */ /* 0x000fca00024050ff */
[----:B------:R0:W-:Y:S01]  /*c000*/  @P3 STG.E desc[UR20][R8.64], R23 ;  /* 0x0000001708003986 */ /* 0x0001e2000c101914 */
[----:B------:R-:W-:Y:S05]  /*c010*/  @!P2 BRA `(.L_x_277) ;  /* 0x000000000004a947 */ /* 0x000fea0003800000 */
[----:B------:R1:W5:Y:S02]  /*c020*/  LDG.E.LTC128B R15, desc[UR20][R4.64+0x4] ;  /* 0x00000414040f7981 */ /* 0x000364000c1e1920 */
.L_x_277:
[----:B------:R-:W-:Y:S05]  /*c030*/  BSYNC B0 ;  /* 0x0000000000007941 */ /* 0x000fea0003800000 */
.L_x_276:
[----:B-----5:R-:W-:Y:S01]  /*c040*/  LOP3.LUT R16, R15, 0xffffe000, RZ, 0xc0, !PT ;  /* 0xffffe0000f107812 */ /* 0x020fe200078ec0ff */
[----:B------:R-:W-:Y:S01]  /*c050*/  BSSY B0, `(.L_x_278) ;  /* 0x000000d000007945 */ /* 0x000fe20003800000 */
[----:B0-----:R-:W-:Y:S02]  /*c060*/  IADD3 R18, P3, R10, R6, RZ ;  /* 0x000000060a127210 */ /* 0x001fe40007f7e0ff */
        /* <DEDUP_REMOVED lines=11> */
.L_x_279:
[----:B------:R-:W-:Y:S05]  /*c120*/  BSYNC B0 ;  /* 0x0000000000007941 */ /* 0x000fea0003800000 */
.L_x_278:
        /* <DEDUP_REMOVED lines=11> */
.L_x_281:
[----:B------:R-:W-:Y:S05]  /*c1e0*/  BSYNC B0 ;  /* 0x0000000000007941 */ /* 0x000fea0003800000 */
.L_x_280:
        /* <DEDUP_REMOVED lines=9> */
.L_x_283:
[----:B------:R-:W-:Y:S05]  /*c280*/  BSYNC B0 ;  /* 0x0000000000007941 */ /* 0x000fea0003800000 */
.L_x_282:
[----:B-----5:R-:W-:Y:S01]  /*c290*/  LOP3.LUT R16, R15, 0xffffe000, RZ, 0xc0, !PT ;  /* 0xffffe0000f107812 */ /* 0x020fe200078ec0ff */
[----:B------:R-:W-:Y:S01]  /*c2a0*/  BSSY B0, `(.L_x_284) ;  /* 0x0000008000007945 */ /* 0x000fe20003800000 */
[----:B------:R-:W-:-:S03]  /*c2b0*/  ISETP.GT.AND P2, PT, R0, 0x9, P0 ;  /* 0x000000090000780c */ /* 0x000fc60000744270 */
[----:B0--3--:R-:W-:-:S04]  /*c2c0*/  FMUL R19, R16, UR22 ;  /* 0x0000001610137c20 */ /* 0x009fc80008400000 */
[----:B------:R-:W-:-:S05]  /*c2d0*/  FFMA R19, R92, UR11, R19 ;  /* 0x0000000b5c137c23 */ /* 0x000fca0008000013 */
[----:B------:R-:W-:-:S05]  /*c2e0*/  F2FP.TF32.F32.PACK_B R19, R19 ;  /* 0x00000013ff13723e */ /* 0x000fca00024050ff */
[----:B------:R0:W-:Y:S01]  /*c2f0*/  @P3 STG.E desc[UR20][R8.64+0x20], R19 ;  /* 0x0000201308003986 */ /* 0x0001e2000c101914 */
[----:B------:R-:W-:Y:S05]  /*c300*/  @!P2 BRA `(.L_x_285) ;  /* 0x000000000004a947 */ /* 0x000fea0003800000 */
[----:B------:R3:W5:Y:S02]  /*c310*/  LDG.E.LTC128B R15, desc[UR20][R4.64+0x24] ;  /* 0x00002414040f7981 */ /* 0x000764000c1e1920 */
.L_x_285:
[----:B------:R-:W-:Y:S05]  /*c320*/  BSYNC B0 ;  /* 0x0000000000007941 */ /* 0x000fea0003800000 */
.L_x_284:
        /* <DEDUP_REMOVED lines=9> */
.L_x_287:
[----:B------:R-:W-:Y:S05]  /*c3c0*/  BSYNC B0 ;  /* 0x0000000000007941 */ /* 0x000fea0003800000 */
.L_x_286:
        /* <DEDUP_REMOVED lines=13> */
.L_x_289:
[----:B------:R-:W-:Y:S05]  /*c4a0*/  BSYNC B0 ;  /* 0x0000000000007941 */ /* 0x000fea0003800000 */
.L_x_288:
        /* <DEDUP_REMOVED lines=9> */
.L_x_291:
[----:B------:R-:W-:Y:S05]  /*c540*/  BSYNC B0 ;  /* 0x0000000000007941 */ /* 0x000fea0003800000 */
.L_x_290:
        /* <DEDUP_REMOVED lines=9> */
.L_x_293:
[----:B------:R-:W-:Y:S05]  /*c5e0*/  BSYNC B0 ;  /* 0x0000000000007941 */ /* 0x000fea0003800000 */
.L_x_292:
        /* <DEDUP_REMOVED lines=9> */
.L_x_295:
[----:B------:R-:W-:Y:S05]  /*c680*/  BSYNC B0 ;  /* 0x0000000000007941 */ /* 0x000fea0003800000 */
.L_x_294:
        /* <DEDUP_REMOVED lines=9> */
.L_x_297:
[----:B------:R-:W-:Y:S05]  /*c720*/  BSYNC B0 ;  /* 0x0000000000007941 */ /* 0x000fea0003800000 */
.L_x_296:
        /* <DEDUP_REMOVED lines=9> */
.L_x_299:
[----:B------:R-:W-:Y:S05]  /*c7c0*/  BSYNC B0 ;  /* 0x0000000000007941 */ /* 0x000fea0003800000 */
.L_x_298:
        /* <DEDUP_REMOVED lines=9> */
.L_x_301:
[----:B------:R-:W-:Y:S05]  /*c860*/  BSYNC B0 ;  /* 0x0000000000007941 */ /* 0x000fea0003800000 */
.L_x_300:
        /* <DEDUP_REMOVED lines=9> */
.L_x_303:
[----:B------:R-:W-:Y:S05]  /*c900*/  BSYNC B0 ;  /* 0x0000000000007941 */ /* 0x000fea0003800000 */
.L_x_302:
        /* <DEDUP_REMOVED lines=9> */
.L_x_305:
[----:B------:R-:W-:Y:S05]  /*c9a0*/  BSYNC B0 ;  /* 0x0000000000007941 */ /* 0x000fea0003800000 */
.L_x_304:
        /* <DEDUP_REMOVED lines=9> */
.L_x_307:
[----:B------:R-:W-:Y:S05]  /*ca40*/  BSYNC B0 ;  /* 0x0000000000007941 */ /* 0x000fea0003800000 */
.L_x_306:
        /* <DEDUP_REMOVED lines=9> */
.L_x_309:
[----:B------:R-:W-:Y:S05]  /*cae0*/  BSYNC B0 ;  /* 0x0000000000007941 */ /* 0x000fea0003800000 */
.L_x_308:
        /* <DEDUP_REMOVED lines=9> */
.L_x_311:
[----:B------:R-:W-:Y:S05]  /*cb80*/  BSYNC B0 ;  /* 0x0000000000007941 */ /* 0x000fea0003800000 */
.L_x_310:
        /* <DEDUP_REMOVED lines=9> */
.L_x_313:
[----:B------:R-:W-:Y:S05]  /*cc20*/  BSYNC B0 ;  /* 0x0000000000007941 */ /* 0x000fea0003800000 */
.L_x_312:
        /* <DEDUP_REMOVED lines=9> */
.L_x_315:
[----:B------:R-:W-:Y:S05]  /*ccc0*/  BSYNC B0 ;  /* 0x0000000000007941 */ /* 0x000fea0003800000 */
.L_x_314:
        /* <DEDUP_REMOVED lines=9> */
.L_x_317:
[----:B------:R-:W-:Y:S05]  /*cd60*/  BSYNC B0 ;  /* 0x0000000000007941 */ /* 0x000fea0003800000 */
.L_x_316:
        /* <DEDUP_REMOVED lines=9> */
.L_x_319:
[----:B------:R-:W-:Y:S05]  /*ce00*/  BSYNC B0 ;  /* 0x0000000000007941 */ /* 0x000fea0003800000 */
.L_x_318:
        /* <DEDUP_REMOVED lines=9> */
.L_x_321:
[----:B------:R-:W-:Y:S05]  /*cea0*/  BSYNC B0 ;  /* 0x0000000000007941 */ /* 0x000fea0003800000 */
.L_x_320:
        /* <DEDUP_REMOVED lines=9> */
.L_x_323:
[----:B------:R-:W-:Y:S05]  /*cf40*/  BSYNC B0 ;  /* 0x0000000000007941 */ /* 0x000fea0003800000 */
.L_x_322:
        /* <DEDUP_REMOVED lines=9> */
.L_x_325:
[----:B------:R-:W-:Y:S05]  /*cfe0*/  BSYNC B0 ;  /* 0x0000000000007941 */ /* 0x000fea0003800000 */
.L_x_324:
        /* <DEDUP_REMOVED lines=9> */
.L_x_327:
[----:B------:R-:W-:Y:S05]  /*d080*/  BSYNC B0 ;  /* 0x0000000000007941 */ /* 0x000fea0003800000 */
.L_x_326:
        /* <DEDUP_REMOVED lines=9> */
.L_x_329:
[----:B------:R-:W-:Y:S05]  /*d120*/  BSYNC B0 ;  /* 0x0000000000007941 */ /* 0x000fea0003800000 */
.L_x_328:
        /* <DEDUP_REMOVED lines=9> */
.L_x_331:
[----:B------:R-:W-:Y:S05]  /*d1c0*/  BSYNC B0 ;  /* 0x0000000000007941 */ /* 0x000fea0003800000 */
.L_x_330:
        /* <DEDUP_REMOVED lines=9> */
.L_x_333:
[----:B------:R-:W-:Y:S05]  /*d260*/  BSYNC B0 ;  /* 0x0000000000007941 */ /* 0x000fea0003800000 */
.L_x_332:
        /* <DEDUP_REMOVED lines=9> */
.L_x_335:
[----:B------:R-:W-:Y:S05]  /*d300*/  BSYNC B0 ;  /* 0x0000000000007941 */ /* 0x000fea0003800000 */
.L_x_334:
        /* <DEDUP_REMOVED lines=9> */
.L_x_337:
[----:B------:R-:W-:Y:S05]  /*d3a0*/  BSYNC B0 ;  /* 0x0000000000007941 */ /* 0x000fea0003800000 */
.L_x_336:
        /* <DEDUP_REMOVED lines=9> */
.L_x_339:
[----:B------:R-:W-:Y:S05]  /*d440*/  BSYNC B0 ;  /* 0x0000000000007941 */ /* 0x000fea0003800000 */
.L_x_338:
        /* <DEDUP_REMOVED lines=9> */
.L_x_341:
[----:B------:R-:W-:Y:S05]  /*d4e0*/  BSYNC B0 ;  /* 0x0000000000007941 */ /* 0x000fea0003800000 */
.L_x_340:
        /* <DEDUP_REMOVED lines=9> */
.L_x_343:
[----:B------:R-:W-:Y:S05]  /*d580*/  BSYNC B0 ;  /* 0x0000000000007941 */ /* 0x000fea0003800000 */
.L_x_342:
        /* <DEDUP_REMOVED lines=9> */
.L_x_345:
[----:B------:R-:W-:Y:S05]  /*d620*/  BSYNC B0 ;  /* 0x0000000000007941 */ /* 0x000fea0003800000 */
.L_x_344:
        /* <DEDUP_REMOVED lines=9> */
.L_x_347:
[----:B------:R-:W-:Y:S05]  /*d6c0*/  BSYNC B0 ;  /* 0x0000000000007941 */ /* 0x000fea0003800000 */
.L_x_346:
        /* <DEDUP_REMOVED lines=9> */
.L_x_349:
[----:B------:R-:W-:Y:S05]  /*d760*/  BSYNC B0 ;  /* 0x0000000000007941 */ /* 0x000fea0003800000 */
.L_x_348:
        /* <DEDUP_REMOVED lines=9> */
.L_x_351:
[----:B------:R-:W-:Y:S05]  /*d800*/  BSYNC B0 ;  /* 0x0000000000007941 */ /* 0x000fea0003800000 */
.L_x_350:
        /* <DEDUP_REMOVED lines=9> */
.L_x_353:
[----:B------:R-:W-:Y:S05]  /*d8a0*/  BSYNC B0 ;  /* 0x0000000000007941 */ /* 0x000fea0003800000 */
.L_x_352:
        /* <DEDUP_REMOVED lines=9> */
.L_x_355:
[----:B------:R-:W-:Y:S05]  /*d940*/  BSYNC B0 ;  /* 0x0000000000007941 */ /* 0x000fea0003800000 */
.L_x_354:
        /* <DEDUP_REMOVED lines=9> */
.L_x_357:
[----:B------:R-:W-:Y:S05]  /*d9e0*/  BSYNC B0 ;  /* 0x0000000000007941 */ /* 0x000fea0003800000 */
.L_x_356:
        /* <DEDUP_REMOVED lines=9> */
.L_x_359:
[----:B------:R-:W-:Y:S05]  /*da80*/  BSYNC B0 ;  /* 0x0000000000007941 */ /* 0x000fea0003800000 */
.L_x_358:
        /* <DEDUP_REMOVED lines=9> */
.L_x_361:
[----:B------:R-:W-:Y:S05]  /*db20*/  BSYNC B0 ;  /* 0x0000000000007941 */ /* 0x000fea0003800000 */
.L_x_360:
        /* <DEDUP_REMOVED lines=9> */
.L_x_363:
[----:B------:R-:W-:Y:S05]  /*dbc0*/  BSYNC B0 ;  /* 0x0000000000007941 */ /* 0x000fea0003800000 */
.L_x_362:
        /* <DEDUP_REMOVED lines=9> */
.L_x_365:
[----:B------:R-:W-:Y:S05]  /*dc60*/  BSYNC B0 ;  /* 0x0000000000007941 */ /* 0x000fea0003800000 */
.L_x_364:
        /* <DEDUP_REMOVED lines=9> */
.L_x_367:
[----:B------:R-:W-:Y:S05]  /*dd00*/  BSYNC B0 ;  /* 0x0000000000007941 */ /* 0x000fea0003800000 */
.L_x_366:
        /* <DEDUP_REMOVED lines=9> */
.L_x_369:
[----:B------:R-:W-:Y:S05]  /*dda0*/  BSYNC B0 ;  /* 0x0000000000007941 */ /* 0x000fea0003800000 */
.L_x_368:
        /* <DEDUP_REMOVED lines=9> */
.L_x_371:
[----:B------:R-:W-:Y:S05]  /*de40*/  BSYNC B0 ;  /* 0x0000000000007941 */ /* 0x000fea0003800000 */
.L_x_370:
        /* <DEDUP_REMOVED lines=9> */
.L_x_373:
[----:B------:R-:W-:Y:S05]  /*dee0*/  BSYNC B0 ;  /* 0x0000000000007941 */ /* 0x000fea0003800000 */
.L_x_372:
        /* <DEDUP_REMOVED lines=9> */
.L_x_375:
[----:B------:R-:W-:Y:S05]  /*df80*/  BSYNC B0 ;  /* 0x0000000000007941 */ /* 0x000fea0003800000 */
.L_x_374:
        /* <DEDUP_REMOVED lines=9> */
.L_x_377:
[----:B------:R-:W-:Y:S05]  /*e020*/  BSYNC B0 ;  /* 0x0000000000007941 */ /* 0x000fea0003800000 */
.L_x_376:
        /* <DEDUP_REMOVED lines=9> */
.L_x_379:
[----:B------:R-:W-:Y:S05]  /*e0c0*/  BSYNC B0 ;  /* 0x0000000000007941 */ /* 0x000fea0003800000 */
.L_x_378:
        /* <DEDUP_REMOVED lines=9> */
.L_x_381:
[----:B------:R-:W-:Y:S05]  /*e160*/  BSYNC B0 ;  /* 0x0000000000007941 */ /* 0x000fea0003800000 */
.L_x_380:
        /* <DEDUP_REMOVED lines=9> */
.L_x_383:
[----:B------:R-:W-:Y:S05]  /*e200*/  BSYNC B0 ;  /* 0x0000000000007941 */ /* 0x000fea0003800000 */
.L_x_382:
        /* <DEDUP_REMOVED lines=9> */
.L_x_385:
[----:B------:R-:W-:Y:S05]  /*e2a0*/  BSYNC B0 ;  /* 0x0000000000007941 */ /* 0x000fea0003800000 */
.L_x_384:
        /* <DEDUP_REMOVED lines=9> */
.L_x_387:
[----:B------:R-:W-:Y:S05]  /*e340*/  BSYNC B0 ;  /* 0x0000000000007941 */ /* 0x000fea0003800000 */
.L_x_386:
        /* <DEDUP_REMOVED lines=9> */
.L_x_389:
[----:B------:R-:W-:Y:S05]  /*e3e0*/  BSYNC B0 ;  /* 0x0000000000007941 */ /* 0x000fea0003800000 */
.L_x_388:
        /* <DEDUP_REMOVED lines=9> */
.L_x_391:
[----:B------:R-:W-:Y:S05]  /*e480*/  BSYNC B0 ;  /* 0x0000000000007941 */ /* 0x000fea0003800000 */
.L_x_390:
        /* <DEDUP_REMOVED lines=9> */
.L_x_393:
[----:B------:R-:W-:Y:S05]  /*e520*/  BSYNC B0 ;  /* 0x0000000000007941 */ /* 0x000fea0003800000 */
.L_x_392:
        /* <DEDUP_REMOVED lines=9> */
.L_x_395:
[----:B------:R-:W-:Y:S05]  /*e5c0*/  BSYNC B0 ;  /* 0x0000000000007941 */ /* 0x000fea0003800000 */
.L_x_394:
        /* <DEDUP_REMOVED lines=9> */
.L_x_397:
[----:B------:R-:W-:Y:S05]  /*e660*/  BSYNC B0 ;  /* 0x0000000000007941 */ /* 0x000fea0003800000 */
.L_x_396:
[----:B01-3-5:R-:W-:Y:S01]  /*e670*/  LOP3.LUT R4, R15, 0xffffe000, RZ, 0xc0, !PT ;  /* 0xffffe0000f047812 */ /* 0x02bfe200078ec0ff */
        /* <DEDUP_REMOVED lines=8> */
.L_x_399:
[----:B------:R-:W-:Y:S05]  /*e700*/  BSYNC B0 ;  /* 0x0000000000007941 */ /* 0x000fea0003800000 */
.L_x_398:
[----:B-----5:R-:W-:Y:S01]  /*e710*/  LOP3.LUT R4, R15, 0xffffe000, RZ, 0xc0, !PT ;  /* 0xffffe0000f047812 */ /* 0x020fe200078ec0ff */
[----:B------:R-:W-:Y:S01]  /*e720*/  BSSY B0, `(.L_x_400) ;  /* 0x000000c000007945 */ /* 0x000fe20003800000 */
[----:B------:R-:W-:Y:S02]  /*e730*/  ISETP.GT.AND P1, PT, R0, 0x79, P1 ;  /* 0x000000790000780c */ /* 0x000fe40000f24270 */
[----:B0-----:R-:W-:Y:S01]  /*e740*/  IADD3 R8, P0, R12, 0xc0, RZ ;  /* 0x000000c00c087810 */ /* 0x001fe20007f1e0ff */
[----:B------:R-:W-:Y:S01]  /*e750*/  FMUL R5, R4, UR22 ;  /* 0x0000001604057c20 */ /* 0x000fe20008400000 */
[----:B------:R-:W-:-:S03]  /*e760*/  @P2 IMAD.MOV.U32 R4, RZ, RZ, R18 ;  /* 0x000000ffff042224 */ /* 0x000fc600078e0012 */
[----:B------:R-:W-:Y:S01]  /*e770*/  FFMA R9, R150, UR11, R5 ;  /* 0x0000000b96097c23 */ /* 0x000fe20008000005 */
[----:B------:R-:W-:Y:S02]  /*e780*/  @P2 IMAD.MOV.U32 R5, RZ, RZ, R19 ;  /* 0x000000ffff052224 */ /* 0x000fe400078e0013 */
[----:B------:R-:W-:Y:S02]  /*e790*/  IMAD.X R12, RZ, RZ, R13, P0 ;  /* 0x000000ffff0c7224 */ /* 0x000fe400000e060d */
[----:B------:R-:W-:-:S05]  /*e7a0*/  F2FP.TF32.F32.PACK_B R9, R9 ;  /* 0x00000009ff09723e */ /* 0x000fca00024050ff */
[----:B------:R0:W-:Y:S01]  /*e7b0*/  @P2 STG.E desc[UR20][R4.64+0x1e0], R9 ;  /* 0x0001e00904002986 */ /* 0x0001e2000c101914 */
[----:B------:R-:W-:Y:S05]  /*e7c0*/  @!P1 BRA `(.L_x_401) ;  /* 0x0000000000049947 */ /* 0x000fea0003800000 */
[----:B------:R3:W5:Y:S02]  /*e7d0*/  LDG.E.LTC128B R15, desc[UR20][R6.64+0x1e4] ;  /* 0x0001e414060f7981 */ /* 0x000764000c1e1920 */
.L_x_401:
[----:B------:R-:W-:Y:S05]  /*e7e0*/  BSYNC B0 ;  /* 0x0000000000007941 */ /* 0x000fea0003800000 */
.L_x_400:
[----:B0----5:R-:W-:Y:S01]  /*e7f0*/  LOP3.LUT R4, R15, 0xffffe000, RZ, 0xc0, !PT ;  /* 0xffffe0000f047812 */ /* 0x021fe200078ec0ff */
[----:B------:R-:W-:Y:S01]  /*e800*/  IMAD R5, R12, UR16, RZ ;  /* 0x000000100c057c24 */ /* 0x000fe2000f8e02ff */
[----:B------:R-:W-:Y:S01]  /*e810*/  ISETP.GT.AND P0, PT, R14, 0xc0, PT ;  /* 0x000000c00e00780c */ /* 0x000fe20003f04270 */
[----:B-1234-:R-:W-:-:S04]  /*e820*/  IMAD.WIDE.U32 R6, R8, UR16, R10 ;  /* 0x0000001008067c25 */ /* 0x01efc8000f8e000a */
        /* <DEDUP_REMOVED lines=10> */
[----:B------:R-:W-:Y:S01]  /*e8d0*/  IMAD.U32 R9, RZ, RZ, UR14 ;  /* 0x0000000eff097e24 */ /* 0x000fe2000f8e00ff */
[----:B------:R-:W-:Y:S01]  /*e8e0*/  UIMAD UR4, UR15, 0x300, URZ ;  /* 0x000003000f0478a4 */ /* 0x000fe2000f8e023f */
[----:B------:R-:W-:Y:S01]  /*e8f0*/  ISETP.GT.AND P3, PT, R0, 0x1, P0 ;  /* 0x000000010000780c */ /* 0x000fe20000764270 */
[----:B------:R-:W-:Y:S01]  /*e900*/  BSSY B0, `(.L_x_402) ;  /* 0x000000c000007945 */ /* 0x000fe20003800000 */
[----:B------:R-:W-:-:S04]  /*e910*/  IMAD.WIDE.U32 R2, R9, 0x300, R2 ;  /* 0x0000030009027825 */ /* 0x000fc800078e0002 */
[----:B------:R-:W-:Y:S01]  /*e920*/  IMAD.WIDE.U32 R8, R8, R17, UR12 ;  /* 0x0000000c08087e25 */ /* 0x000fe2000f8e0011 */
[----:B--2---:R-:W-:-:S05]  /*e930*/  LOP3.LUT R6, R15, 0xffffe000, RZ, 0xc0, !PT ;  /* 0xffffe0000f067812 */ /* 0x004fca00078ec0ff */
[----:B------:R-:W-:Y:S01]  /*e940*/  FMUL R7, R6, UR22 ;  /* 0x0000001606077c20 */ /* 0x000fe20008400000 */
[----:B------:R-:W-:-:S03]  /*e950*/  @P2 IMAD.MOV.U32 R6, RZ, RZ, R2 ;  /* 0x000000ffff062224 */ /* 0x000fc600078e0002 */
[----:B------:R-:W-:Y:S01]  /*e960*/  FFMA R21, R24, UR11, R7 ;  /* 0x0000000b18157c23 */ /* 0x000fe20008000007 */
[----:B------:R-:W-:-:S04]  /*e970*/  VIADD R7, R3, UR4 ;  /* 0x0000000403077c36 */ /* 0x000fc80008000000 */
[----:B------:R-:W-:-:S05]  /*e980*/  F2FP.TF32.F32.PACK_B R21, R21 ;  /* 0x00000015ff15723e */ /* 0x000fca00024050ff */
[----:B------:R0:W-:Y:S01]  /*e990*/  @P2 STG.E desc[UR20][R6.64], R21 ;  /* 0x0000001506002986 */ /* 0x0001e2000c101914 */
[----:B------:R-:W-:Y:S05]  /*e9a0*/  @!P3 BRA `(.L_x_403) ;  /* 0x000000000004b947 */ /* 0x000fea0003800000 */
[----:B------:R1:W5:Y:S02]  /*e9b0*/  LDG.E.LTC128B R15, desc[UR20][R4.64+0x4] ;  /* 0x00000414040f7981 */ /* 0x000364000c1e1920 */
.L_x_403:
[----:B------:R-:W-:Y:S05]  /*e9c0*/  BSYNC B0 ;  /* 0x0000000000007941 */ /* 0x000fea0003800000 */
.L_x_402:
[----:B-----5:R-:W-:Y:S01]  /*e9d0*/  LOP3.LUT R12, R15, 0xffffe000, RZ, 0xc0, !PT ;  /* 0xffffe0000f0c7812 */ /* 0x020fe200078ec0ff */
[----:B------:R-:W-:Y:S01]  /*e9e0*/  BSSY B0, `(.L_x_404) ;  /* 0x000000f000007945 */ /* 0x000fe20003800000 */
[----:B------:R-:W-:Y:S02]  /*e9f0*/  IADD3 R10, P2, R10, R8, RZ ;  /* 0x000000080a0a7210 */ /* 0x000fe40007f5e0ff */
[----:B------:R-:W-:Y:S01]  /*ea00*/  ISETP.GT.AND P1, PT, R14, 0xc8, PT ;  /* 0x000000c80e00780c */ /* 0x000fe20003f24270 */
[----:B------:R-:W-:Y:S01]  /*ea10*/  FMUL R12, R12, UR22 ;  /* 0x000000160c0c7c20 */ /* 0x000fe20008400000 */
[----:B------:R-:W-:Y:S01]  /*ea20*/  IADD3.X R9, R11, R13, R9, P2, !PT ;  /* 0x0000000d0b097210 */ /* 0x000fe200017fe409 */
[----:B------:R-:W-:Y:S01]  /*ea30*/  @P3 IMAD.MOV.U32 R11, RZ, RZ, R7 ;  /* 0x000000ffff0b3224 */ /* 0x000fe200078e0007 */
[----:B------:R-:W-:Y:S01]  /*ea40*/  LEA R8, P2, R10, UR18, 0x2 ;  /* 0x000000120a087c11 */ /* 0x000fe2000f8410ff */
[----:B------:R-:W-:Y:S01]  /*ea50*/  FFMA R25, R25, UR11, R12 ;  /* 0x0000000b19197c23 */ /* 0x000fe2000800000c */
[----:B------:R-:W-:-:S02]  /*ea60*/  ISETP.GT.AND P4, PT, R0, RZ, P1 ;  /* 0x000000ff0000720c */ /* 0x000fc40000f84270 */
[----:B------:R-:W-:Y:S01]  /*ea70*/  LEA.HI.X R9, R10, UR19, R9, 0x2, P2 ;  /* 0x000000130a097c11 */ /* 0x000fe200090f1409 */
[----:B------:R-:W-:Y:S01]  /*ea80*/  @P3 IMAD.MOV.U32 R10, RZ, RZ, R2 ;  /* 0x000000ffff0a3224 */ /* 0x000fe200078e0002 */
[----:B------:R-:W-:-:S05]  /*ea90*/  F2FP.TF32.F32.PACK_B R25, R25 ;  /* 0x00000019ff19723e */ /* 0x000fca00024050ff */
[----:B------:R2:W-:Y:S04]  /*eaa0*/  @P3 STG.E desc[UR20][R10.64+0x4], R25 ;  /* 0x000004190a003986 */ /* 0x0005e8000c101914 */
[----:B------:R-:W-:Y:S05]  /*eab0*/  @!P4 BRA `(.L_x_405) ;  /* 0x000000000004c947 */ /* 0x000fea0003800000 */
[----:B------:R3:W5:Y:S02]  /*eac0*/  LDG.E.LTC128B R15, desc[UR20][R8.64] ;  /* 0x00000014080f7981 */ /* 0x000764000c1e1920 */
.L_x_405:
[----:B------:R-:W-:Y:S05]  /*ead0*/  BSYNC B0 ;  /* 0x0000000000007941 */ /* 0x000fea0003800000 */
.L_x_404:
[----:B--2--5:R-:W-:Y:S01]  /*eae0*/  LOP3.LUT R10, R15, 0xffffe000, RZ, 0xc0, !PT ;  /* 0xffffe0000f0a7812 */ /* 0x024fe200078ec0ff */
[----:B------:R-:W-:Y:S01]  /*eaf0*/  BSSY B0, `(.L_x_406) ;  /* 0x000000a000007945 */ /* 0x000fe20003800000 */
[----:B------:R-:W-:-:S03]  /*eb00*/  ISETP.GT.AND P3, PT, R0, 0x1, P1 ;  /* 0x000000010000780c */ /* 0x000fc60000f64270 */
        /* <DEDUP_REMOVED lines=8> */
.L_x_407:
[----:B------:R-:W-:Y:S05]  /*eb90*/  BSYNC B0 ;  /* 0x0000000000007941 */ /* 0x000fea0003800000 */
.L_x_406:
        /* <DEDUP_REMOVED lines=9> */
.L_x_409:
[----:B------:R-:W-:Y:S05]  /*ec30*/  BSYNC B0 ;  /* 0x0000000000007941 */ /* 0x000fea0003800000 */
.L_x_408:
[----:B-----5:R-:W-:Y:S01]  /*ec40*/  LOP3.LUT R12, R15, 0xffffe000, RZ, 0xc0, !PT ;  /* 0xffffe0000f0c7812 */ /* 0x020fe200078ec0ff */
[----:B------:R-:W-:Y:S01]  /*ec50*/  BSSY B0, `(.L_x_410) ;  /* 0x000000a000007945 */ /* 0x000fe20003800000 */
[----:B------:R-:W-:-:S03]  /*ec60*/  ISETP.GT.AND P3, PT, R0, 0x9, P0 ;  /* 0x000000090000780c */ /* 0x000fc60000764270 */
[----:B--2---:R-:W-:Y:S01]  /*ec70*/  FMUL R13, R12, UR22 ;  /* 0x000000160c0d7c20 */ /* 0x004fe20008400000 */
[----:B------:R-:W-:-:S03]  /*ec80*/  @P4 IMAD.MOV.U32 R12, RZ, RZ, R2 ;  /* 0x000000ffff0c4224 */ /* 0x000fc600078e0002 */
[----:B------:R-:W-:Y:S01]  /*ec90*/  FFMA R17, R28, UR11, R13 ;  /* 0x0000000b1c117c23 */ /* 0x000fe2000800000d */
[----:B------:R-:W-:-:S04]  /*eca0*/  @P4 IMAD.MOV.U32 R13, RZ, RZ, R7 ;  /* 0x000000ffff0d4224 */ /* 0x000fc800078e0007 */
[----:B------:R-:W-:-:S05]  /*ecb0*/  F2FP.TF32.F32.PACK_B R17, R17 ;  /* 0x00000011ff11723e */ /* 0x000fca00024050ff */
[----:B------:R2:W-:Y:S01]  /*ecc0*/  @P4 STG.E desc[UR20][R12.64+0x20], R17 ;  /* 0x000020110c004986 */ /* 0x0005e2000c101914 */
[----:B------:R-:W-:Y:S05]  /*ecd0*/  @!P3 BRA `(.L_x_411) ;  /* 0x000000000004b947 */ /* 0x000fea0003800000 */
[----:B------:R0:W5:Y:S02]  /*ece0*/  LDG.E.LTC128B R15, desc[UR20][R4.64+0x24] ;  /* 0x00002414040f7981 */ /* 0x000164000c1e1920 */
.L_x_411:
[----:B------:R-:W-:Y:S05]  /*ecf0*/  BSYNC B0 ;  /* 0x0000000000007941 */ /* 0x000fea0003800000 */
.L_x_410:
[----:B--2--5:R-:W-:Y:S01]  /*ed00*/  LOP3.LUT R12, R15, 0xffffe000, RZ, 0xc0, !PT ;  /* 0xffffe0000f0c7812 */ /* 0x024fe200078ec0ff */
[----:B------:R-:W-:Y:S01]  /*ed10*/  @P3 IMAD.MOV.U32 R13, RZ, RZ, R7 ;  /* 0x000000ffff0d3224 */ /* 0x000fe200078e0007 */
[----:B------:R-:W-:Y:S01]  /*ed20*/  ISETP.GT.AND P4, PT, R0, 0x8, P1 ;  /* 0x000000080000780c */ /* 0x000fe20000f84270 */
[----:B------:R-:W-:Y:S02]  /*ed30*/  BSSY B0, `(.L_x_412) ;  /* 0x0000008000007945 */ /* 0x000fe40003800000 */
[----:B------:R-:W-:-:S04]  /*ed40*/  FMUL R12, R12, UR22 ;  /* 0x000000160c0c7c20 */ /* 0x000fc80008400000 */
[----:B------:R-:W-:Y:S01]  /*ed50*/  FFMA R29, R29, UR11, R12 ;  /* 0x0000000b1d1d7c23 */ /* 0x000fe2000800000c */
[----:B------:R-:W-:-:S04]  /*ed60*/  @P3 IMAD.MOV.U32 R12, RZ, RZ, R2 ;  /* 0x000000ffff0c3224 */ /* 0x000fc800078e0002 */
[----:B------:R-:W-:-:S05]  /*ed70*/  F2FP.TF32.F32.PACK_B R29, R29 ;  /* 0x0000001dff1d723e */ /* 0x000fca00024050ff */
[----:B------:R2:W-:Y:S01]  /*ed80*/  @P3 STG.E desc[UR20][R12.64+0x24], R29 ;  /* 0x0000241d0c003986 */ /* 0x0005e2000c101914 */
[----:B------:R-:W-:Y:S05]  /*ed90*/  @!P4 BRA `(.L_x_413) ;  /* 0x000000000004c947 */ /* 0x000fea0003800000 */
[----:B------:R0:W5:Y:S02]  /*eda0*/  LDG.E.LTC128B R15, desc[UR20][R8.64+0x20] ;  /* 0x00002014080f7981 */ /* 0x000164000c1e1920 */
.L_x_413:
[----:B------:R-:W-:Y:S05]  /*edb0*/  BSYNC B0 ;  /* 0x0000000000007941 */ /* 0x000fea0003800000 */
.L_x_412:
[----:B--2--5:R-:W-:Y:S01]  /*edc0*/  LOP3.LUT R12, R15, 0xffffe000, RZ, 0xc0, !PT ;  /* 0xffffe0000f0c7812 */ /* 0x024fe200078ec0ff */
        /* <DEDUP_REMOVED lines=8> */
.L_x_415:
[----:B------:R-:W-:Y:S05]  /*ee50*/  BSYNC B0 ;  /* 0x0000000000007941 */ /* 0x000fea0003800000 */
.L_x_414:
        /* <DEDUP_REMOVED lines=9> */
.L_x_417:
[----:B------:R-:W-:Y:S05]  /*eef0*/  BSYNC B0 ;  /* 0x0000000000007941 */ /* 0x000fea0003800000 */
.L_x_416:
        /* <DEDUP_REMOVED lines=11> */
.L_x_419:
[----:B------:R-:W-:Y:S05]  /*efb0*/  BSYNC B0 ;  /* 0x0000000000007941 */ /* 0x000fea0003800000 */
.L_x_418:
        /* <DEDUP_REMOVED lines=11> */
.L_x_421:
[----:B------:R-:W-:Y:S05]  /*f070*/  BSYNC B0 ;  /* 0x0000000000007941 */ /* 0x000fea0003800000 */
.L_x_420:
        /* <DEDUP_REMOVED lines=9> */
.L_x_423:
[----:B------:R-:W-:Y:S05]  /*f110*/  BSYNC B0 ;  /* 0x0000000000007941 */ /* 0x000fea0003800000 */
.L_x_422:
        /* <DEDUP_REMOVED lines=9> */
.L_x_425:
[----:B------:R-:W-:Y:S05]  /*f1b0*/  BSYNC B0 ;  /* 0x0000000000007941 */ /* 0x000fea0003800000 */
.L_x_424:
        /* <DEDUP_REMOVED lines=11> */
.L_x_427:
[----:B------:R-:W-:Y:S05]  /*f270*/  BSYNC B0 ;  /* 0x0000000000007941 */ /* 0x000fea0003800000 */
.L_x_426:
        /* <DEDUP_REMOVED lines=11> */
.L_x_429:
[----:B------:R-:W-:Y:S05]  /*f330*/  BSYNC B0 ;  /* 0x0000000000007941 */ /* 0x000fea0003800000 */
.L_x_428:
        /* <DEDUP_REMOVED lines=9> */
.L_x_431:
[----:B------:R-:W-:Y:S05]  /*f3d0*/  BSYNC B0 ;  /* 0x0000000000007941 */ /* 0x000fea0003800000 */
.L_x_430:
        /* <DEDUP_REMOVED lines=9> */
.L_x_433:
[----:B------:R-:W-:Y:S05]  /*f470*/  BSYNC B0 ;  /* 0x0000000000007941 */ /* 0x000fea0003800000 */
.L_x_432:
        /* <DEDUP_REMOVED lines=11> */
.L_x_435:
[----:B------:R-:W-:Y:S05]  /*f530*/  BSYNC B0 ;  /* 0x0000000000007941 */ /* 0x000fea0003800000 */
.L_x_434:
        /* <DEDUP_REMOVED lines=11> */
.L_x_437:
[----:B------:R-:W-:Y:S05]  /*f5f0*/  BSYNC B0 ;  /* 0x0000000000007941 */ /* 0x000fea0003800000 */
.L_x_436:
        /* <DEDUP_REMOVED lines=9> */
.L_x_439:
[----:B------:R-:W-:Y:S05]  /*f690*/  BSYNC B0 ;  /* 0x0000000000007941 */ /* 0x000fea0003800000 */
.L_x_438:
        /* <DEDUP_REMOVED lines=9> */
.L_x_441:
[----:B------:R-:W-:Y:S05]  /*f730*/  BSYNC B0 ;  /* 0x0000000000007941 */ /* 0x000fea0003800000 */
.L_x_440:
        /* <DEDUP_REMOVED lines=11> */
.L_x_443:
[----:B------:R-:W-:Y:S05]  /*f7f0*/  BSYNC B0 ;  /* 0x0000000000007941 */ /* 0x000fea0003800000 */
.L_x_442:
        /* <DEDUP_REMOVED lines=11> */
.L_x_445:
[----:B------:R-:W-:Y:S05]  /*f8b0*/  BSYNC B0 ;  /* 0x0000000000007941 */ /* 0x000fea0003800000 */
.L_x_444:
        /* <DEDUP_REMOVED lines=9> */
.L_x_447:
[----:B------:R-:W-:Y:S05]  /*f950*/  BSYNC B0 ;  /* 0x0000000000007941 */ /* 0x000fea0003800000 */
.L_x_446:
        /* <DEDUP_REMOVED lines=9> */
.L_x_449:
[----:B------:R-:W-:Y:S05]  /*f9f0*/  BSYNC B0 ;  /* 0x0000000000007941 */ /* 0x000fea0003800000 */
.L_x_448:
        /* <DEDUP_REMOVED lines=11> */
.L_x_451:
[----:B------:R-:W-:Y:S05]  /*fab0*/  BSYNC B0 ;  /* 0x0000000000007941 */ /* 0x000fea0003800000 */
.L_x_450:
        /* <DEDUP_REMOVED lines=11> */
.L_x_453:
[----:B------:R-:W-:Y:S05]  /*fb70*/  BSYNC B0 ;  /* 0x0000000000007941 */ /* 0x000fea0003800000 */
.L_x_452:
[----:B0----5:R-:W-:Y:S01]  /*fb80*/  LOP3.LUT R11, R15, 0xffffe000, RZ, 0xc0, !PT ;  /* 0xffffe0000f0b7812 */ /* 0x021fe200078ec0ff */
[----:B------:R-:W-:Y:S01]  /*fb90*/  BSSY B0, `(.L_x_454) ;  /* 0x0000009000007945 */ /* 0x000fe20003800000 */
[----:B------:R-:W-:-:S03]  /*fba0*/  ISETP.GT.AND P3, PT, R0, 0x31, P1 ;  /* 0x000000310000780c */ /* 0x000fc60000f64270 */
[----:B------:R-:W-:-:S04]  /*fbb0*/  FMUL R11, R11, UR22 ;  /* 0x000000160b0b7c20 */ /* 0x000fc80008400000 */
[----:B--2---:R-:W-:Y:S01]  /*fbc0*/  FFMA R13, R50, UR11, R11 ;  /* 0x0000000b320d7c23 */ /* 0x004fe2000800000b */
[----:B------:R-:W-:-:S04]  /*fbd0*/  IADD3.X R11, R7, UR5, RZ, P2, !PT ;  /* 0x00000005070b7c10 */ /* 0x000fc800097fe4ff */
[----:B------:R-:W-:-:S05]  /*fbe0*/  F2FP.TF32.F32.PACK_B R13, R13 ;  /* 0x0000000dff0d723e */ /* 0x000fca00024050ff */
[----:B------:R0:W-:Y:S01]  /*fbf0*/  @P4 STG.E desc[UR20][R10.64+0xc0], R13 ;  /* 0x0000c00d0a004986 */ /* 0x0001e2000c101914 */
[----:B------:R-:W-:Y:S05]  /*fc00*/  @!P3 BRA `(.L_x_455) ;  /* 0x000000000004b947 */ /* 0x000fea0003800000 */
[----:B------:R2:W5:Y:S02]  /*fc10*/  LDG.E.LTC128B R15, desc[UR20][R8.64+0xc4] ;  /* 0x0000c414080f7981 */ /* 0x000564000c1e1920 */
.L_x_455:
[----:B------:R-:W-:Y:S05]  /*fc20*/  BSYNC B0 ;  /* 0x0000000000007941 */ /* 0x000fea0003800000 */
.L_x_454:
[----:B-----5:R-:W-:Y:S01]  /*fc30*/  LOP3.LUT R12, R15, 0xffffe000, RZ, 0xc0, !PT ;  /* 0xffffe0000f0c7812 */ /* 0x020fe200078ec0ff */
[----:B0-----:R-:W-:Y:S01]  /*fc40*/  @P3 IMAD.MOV.U32 R13, RZ, RZ, R11 ;  /* 0x000000ffff0d3224 */ /* 0x001fe200078e000b */
[----:B------:R-:W-:Y:S01]  /*fc50*/  ISETP.GT.AND P2, PT, R0, 0x38, P0 ;  /* 0x000000380000780c */ /* 0x000fe20000744270 */
[----:B------:R-:W-:Y:S02]  /*fc60*/  BSSY B0, `(.L_x_456) ;  /* 0x0000008000007945 */ /* 0x000fe40003800000 */
[----:B------:R-:W-:-:S04]  /*fc70*/  FMUL R12, R12, UR22 ;  /* 0x000000160c0c7c20 */ /* 0x000fc80008400000 */
[----:B------:R-:W-:Y:S01]  /*fc80*/  FFMA R51, R51, UR11, R12 ;  /* 0x0000000b33337c23 */ /* 0x000fe2000800000c */
[----:B------:R-:W-:-:S04]  /*fc90*/  VIADD R12, R2, UR8 ;  /* 0x00000008020c7c36 */ /* 0x000fc80008000000 */
[----:B------:R-:W-:-:S05]  /*fca0*/  F2FP.TF32.F32.PACK_B R51, R51 ;  /* 0x00000033ff33723e */ /* 0x000fca00024050ff */
[----:B------:R0:W-:Y:S01]  /*fcb0*/  @P3 STG.E desc[UR20][R12.64+0xc4], R51 ;  /* 0x0000c4330c003986 */ /* 0x0001e2000c101914 */
[----:B------:R-:W-:Y:S05]  /*fcc0*/  @!P2 BRA `(.L_x_457) ;  /* 0x000000000004a947 */ /* 0x000fea0003800000 */
[----:B------:R0:W5:Y:S02]  /*fcd0*/  LDG.E.LTC128B R15, desc[UR20][R4.64+0xe0] ;  /* 0x0000e014040f7981 */ /* 0x000164000c1e1920 */
.L_x_457:
[----:B------:R-:W-:Y:S05]  /*fce0*/  BSYNC B0 ;  /* 0x0000000000007941 */ /* 0x000fea0003800000 */
.L_x_456:
[----:B0----5:R-:W-:Y:S01]  /*fcf0*/  LOP3.LUT R12, R15, 0xffffe000, RZ, 0xc0, !PT ;  /* 0xffffe0000f0c7812 */ /* 0x021fe200078ec0ff */
[----:B------:R-:W-:Y:S01]  /*fd00*/  BSSY B0, `(.L_x_458) ;  /* 0x000000a000007945 */ /* 0x000fe20003800000 */
[----:B------:R-:W-:-:S03]  /*fd10*/  ISETP.GT.AND P3, PT, R0, 0x39, P0 ;  /* 0x000000390000780c */ /* 0x000fc60000764270 */
[----:B------:R-:W-:Y:S01]  /*fd20*/  FMUL R13, R12, UR22 ;  /* 0x000000160c0d7c20 */ /* 0x000fe20008400000 */
[----:B------:R-:W-:-:S03]  /*fd30*/  @P2 IMAD.MOV.U32 R12, RZ, RZ, R2 ;  /* 0x000000ffff0c2224 */ /* 0x000fc600078e0002 */
[----:B------:R-:W-:Y:S01]  /*fd40*/  FFMA R17, R52, UR11, R13 ;  /* 0x0000000b34117c23 */ /* 0x000fe2000800000d */
[----:B------:R-:W-:-:S04]  /*fd50*/  @P2 IMAD.MOV.U32 R13, RZ, RZ, R7 ;  /* 0x000000ffff0d2224 */ /* 0x000fc800078e0007 */
[----:B------:R-:W-:-:S05]  /*fd60*/  F2FP.TF32.F32.PACK_B R17, R17 ;  /* 0x00000011ff11723e */ /* 0x000fca00024050ff */
[----:B------:R0:W-:Y:S01]  /*fd70*/  @P2 STG.E desc[UR20][R12.64+0xe0], R17 ;  /* 0x0000e0110c002986 */ /* 0x0001e2000c101914 */
[----:B------:R-:W-:Y:S05]  /*fd80*/  @!P3 BRA `(.L_x_459) ;  /* 0x000000000004b947 */ /* 0x000fea0003800000 */
[----:B------:R0:W5:Y:S02]  /*fd90*/  LDG.E.LTC128B R15, desc[UR20][R4.64+0xe4] ;  /* 0x0000e414040f7981 */ /* 0x000164000c1e1920 */
.L_x_459:
[----:B------:R-:W-:Y:S05]  /*fda0*/  BSYNC B0 ;  /* 0x0000000000007941 */ /* 0x000fea0003800000 */
.L_x_458:
[----:B0----5:R-:W-:Y:S01]  /*fdb0*/  LOP3.LUT R12, R15, 0xffffe000, RZ, 0xc0, !PT ;  /* 0xffffe0000f0c7812 */ /* 0x021fe200078ec0ff */
        /* <DEDUP_REMOVED lines=10> */
.L_x_461:
[----:B------:R-:W-:Y:S05]  /*fe60*/  BSYNC B0 ;  /* 0x0000000000007941 */ /* 0x000fea0003800000 */
.L_x_460:
[----:B0----5:R-:W-:Y:S01]  /*fe70*/  LOP3.LUT R12, R15, 0xffffe000, RZ, 0xc0, !PT ;  /* 0xffffe0000f0c7812 */ /* 0x021fe200078ec0ff */
[----:B------:R-:W-:Y:S01]  /*fe80*/  BSSY B0, `(.L_x_462) ;  /* 0x000000a000007945 */ /* 0x000fe20003800000 */
[----:B------:R-:W-:-:S03]  /*fe90*/  ISETP.GT.AND P3, PT, R0, 0x39, P1 ;  /* 0x000000390000780c */ /* 0x000fc60000f64270 */
[----:B------:R-:W-:Y:S01]  /*fea0*/  FMUL R13, R12, UR22 ;  /* 0x000000160c0d7c20 */ /* 0x000fe20008400000 */
[----:B------:R-:W-:-:S03]  /*feb0*/  VIADD R12, R2, UR8 ;  /* 0x00000008020c7c36 */ /* 0x000fc60008000000 */
[----:B------:R-:W-:Y:S01]  /*fec0*/  FFMA R17, R54, UR11, R13 ;  /* 0x0000000b36117c23 */ /* 0x000fe2000800000d */
[----:B------:R-:W-:-:S04]  /*fed0*/  @P2 IMAD.MOV.U32 R13, RZ, RZ, R11 ;  /* 0x000000ffff0d2224 */ /* 0x000fc800078e000b */
[----:B------:R-:W-:-:S05]  /*fee0*/  F2FP.TF32.F32.PACK_B R17, R17 ;  /* 0x00000011ff11723e */ /* 0x000fca00024050ff */
[----:B------:R0:W-:Y:S01]  /*fef0*/  @P2 STG.E desc[UR20][R12.64+0xe0], R17 ;  /* 0x0000e0110c002986 */ /* 0x0001e2000c101914 */
[----:B------:R-:W-:Y:S05]  /*ff00*/  @!P3 BRA `(.L_x_463) ;  /* 0x000000000004b947 */ /* 0x000fea0003800000 */
[----:B------:R0:W5:Y:S02]  /*ff10*/  LDG.E.LTC128B R15, desc[UR20][R8.64+0xe4] ;  /* 0x0000e414080f7981 */ /* 0x000164000c1e1920 */
.L_x_463:
[----:B------:R-:W-:Y:S05]  /*ff20*/  BSYNC B0 ;  /* 0x0000000000007941 */ /* 0x000fea0003800000 */
.L_x_462:
[----:B0----5:R-:W-:Y:S01]  /*ff30*/  LOP3.LUT R12, R15, 0xffffe000, RZ, 0xc0, !PT ;  /* 0xffffe0000f0c7812 */ /* 0x021fe200078ec0ff */
[----:B------:R-:W-:Y:S01]  /*ff40*/  @P3 IMAD.MOV.U32 R13, RZ, RZ, R11 ;  /* 0x000000ffff0d3224 */ /* 0x000fe200078e000b */
        /* <DEDUP_REMOVED lines=9> */
.L_x_465:
[----:B------:R-:W-:Y:S05]  /*ffe0*/  BSYNC B0 ;  /* 0x0000000000007941 */ /* 0x000fea0003800000 */
.L_x_464:
        /* <DEDUP_REMOVED lines=11> */
.L_x_467:
[----:B------:R-:W-:Y:S05]  /*100a0*/  BSYNC B0 ;  /* 0x0000000000007941 */ /* 0x000fea0003800000 */
.L_x_466:
        /* <DEDUP_REMOVED lines=11> */
.L_x_469:
[----:B------:R-:W-:Y:S05]  /*10160*/  BSYNC B0 ;  /* 0x0000000000007941 */ /* 0x000fea0003800000 */
.L_x_468:
        /* <DEDUP_REMOVED lines=11> */
.L_x_471:
[----:B------:R-:W-:Y:S05]  /*10220*/  BSYNC B0 ;  /* 0x0000000000007941 */ /* 0x000fea0003800000 */
.L_x_470:
        /* <DEDUP_REMOVED lines=11> */
.L_x_473:
[----:B------:R-:W-:Y:S05]  /*102e0*/  BSYNC B0 ;  /* 0x0000000000007941 */ /* 0x000fea0003800000 */
.L_x_472:
        /* <DEDUP_REMOVED lines=11> */
.L_x_475:
[----:B------:R-:W-:Y:S05]  /*103a0*/  BSYNC B0 ;  /* 0x0000000000007941 */ /* 0x000fea0003800000 */
.L_x_474:
        /* <DEDUP_REMOVED lines=11> */
.L_x_477:
[----:B------:R-:W-:Y:S05]  /*10460*/  BSYNC B0 ;  /* 0x0000000000007941 */ /* 0x000fea0003800000 */
.L_x_476:
        /* <DEDUP_REMOVED lines=11> */
.L_x_479:
[----:B------:R-:W-:Y:S05]  /*10520*/  BSYNC B0 ;  /* 0x0000000000007941 */ /* 0x000fea0003800000 */
.L_x_478:
        /* <DEDUP_REMOVED lines=11> */
.L_x_481:
[----:B------:R-:W-:Y:S05]  /*105e0*/  BSYNC B0 ;  /* 0x0000000000007941 */ /* 0x000fea0003800000 */
.L_x_480:
        /* <DEDUP_REMOVED lines=11> */
.L_x_483:
[----:B------:R-:W-:Y:S05]  /*106a0*/  BSYNC B0 ;  /* 0x0000000000007941 */ /* 0x000fea0003800000 */
.L_x_482:
        /* <DEDUP_REMOVED lines=11> */
.L_x_485:
[----:B------:R-:W-:Y:S05]  /*10760*/  BSYNC B0 ;  /* 0x0000000000007941 */ /* 0x000fea0003800000 */
.L_x_484:
        /* <DEDUP_REMOVED lines=11> */
.L_x_487:
[----:B------:R-:W-:Y:S05]  /*10820*/  BSYNC B0 ;  /* 0x0000000000007941 */ /* 0x000fea0003800000 */
.L_x_486:
        /* <DEDUP_REMOVED lines=11> */
.L_x_489:
[----:B------:R-:W-:Y:S05]  /*108e0*/  BSYNC B0 ;  /* 0x0000000000007941 */ /* 0x000fea0003800000 */
.L_x_488:
        /* <DEDUP_REMOVED lines=11> */
.L_x_491:
[----:B------:R-:W-:Y:S05]  /*109a0*/  BSYNC B0 ;  /* 0x0000000000007941 */ /* 0x000fea0003800000 */
.L_x_490:
        /* <DEDUP_REMOVED lines=11> */
.L_x_493:
[----:B------:R-:W-:Y:S05]  /*10a60*/  BSYNC B0 ;  /* 0x0000000000007941 */ /* 0x000fea0003800000 */
.L_x_492:
        /* <DEDUP_REMOVED lines=11> */
.L_x_495:
[----:B------:R-:W-:Y:S05]  /*10b20*/  BSYNC B0 ;  /* 0x0000000000007941 */ /* 0x000fea0003800000 */
.L_x_494:
        /* <DEDUP_REMOVED lines=11> */
.L_x_497:
[----:B------:R-:W-:Y:S05]  /*10be0*/  BSYNC B0 ;  /* 0x0000000000007941 */ /* 0x000fea0003800000 */
.L_x_496:
        /* <DEDUP_REMOVED lines=11> */
.L_x_499:
[----:B------:R-:W-:Y:S05]  /*10ca0*/  BSYNC B0 ;  /* 0x0000000000007941 */ /* 0x000fea0003800000 */
.L_x_498:
        /* <DEDUP_REMOVED lines=11> */
.L_x_501:
[----:B------:R-:W-:Y:S05]  /*10d60*/  BSYNC B0 ;  /* 0x0000000000007941 */ /* 0x000fea0003800000 */
.L_x_500:
        /* <DEDUP_REMOVED lines=11> */
.L_x_503:
[----:B------:R-:W-:Y:S05]  /*10e20*/  BSYNC B0 ;  /* 0x0000000000007941 */ /* 0x000fea0003800000 */
.L_x_502:
        /* <DEDUP_REMOVED lines=11> */
.L_x_505:
[----:B------:R-:W-:Y:S05]  /*10ee0*/  BSYNC B0 ;  /* 0x0000000000007941 */ /* 0x000fea0003800000 */
.L_x_504:
        /* <DEDUP_REMOVED lines=11> */
.L_x_507:
[----:B------:R-:W-:Y:S05]  /*10fa0*/  BSYNC B0 ;  /* 0x0000000000007941 */ /* 0x000fea0003800000 */
.L_x_506:
        /* <DEDUP_REMOVED lines=11> */
.L_x_509:
[----:B------:R-:W-:Y:S05]  /*11060*/  BSYNC B0 ;  /* 0x0000000000007941 */ /* 0x000fea0003800000 */
.L_x_508:
        /* <DEDUP_REMOVED lines=11> */
.L_x_511:
[----:B------:R-:W-:Y:S05]  /*11120*/  BSYNC B0 ;  /* 0x0000000000007941 */ /* 0x000fea0003800000 */
.L_x_510:
        /* <DEDUP_REMOVED lines=11> */
.L_x_513:
[----:B------:R-:W-:Y:S05]  /*111e0*/  BSYNC B0 ;  /* 0x0000000000007941 */ /* 0x000fea0003800000 */
.L_x_512:
        /* <DEDUP_REMOVED lines=11> */
.L_x_515:
[----:B------:R-:W-:Y:S05]  /*112a0*/  BSYNC B0 ;  /* 0x0000000000007941 */ /* 0x000fea0003800000 */
.L_x_514:
        /* <DEDUP_REMOVED lines=11> */
.L_x_517:
[----:B------:R-:W-:Y:S05]  /*11360*/  BSYNC B0 ;  /* 0x0000000000007941 */ /* 0x000fea0003800000 */
.L_x_516:
        /* <DEDUP_REMOVED lines=11> */
.L_x_519:
[----:B------:R-:W-:Y:S05]  /*11420*/  BSYNC B0 ;  /* 0x0000000000007941 */ /* 0x000fea0003800000 */
.L_x_518:
        /* <DEDUP_REMOVED lines=11> */
.L_x_521:
[----:B------:R-:W-:Y:S05]  /*114e0*/  BSYNC B0 ;  /* 0x0000000000007941 */ /* 0x000fea0003800000 */
.L_x_520:
        /* <DEDUP_REMOVED lines=11> */
.L_x_523:
[----:B------:R-:W-:Y:S05]  /*115a0*/  BSYNC B0 ;  /* 0x0000000000007941 */ /* 0x000fea0003800000 */
.L_x_522:
[----:B01---5:R-:W-:Y:S01]  /*115b0*/  LOP3.LUT R4, R15, 0xffffe000, RZ, 0xc0, !PT ;  /* 0xffffe0000f047812 */ /* 0x023fe200078ec0ff */
[----:B------:R-:W-:Y:S01]  /*115c0*/  @P0 IMAD.MOV.U32 R6, RZ, RZ, R2 ;  /* 0x000000ffff060224 */ /* 0x000fe200078e0002 */
[----:B------:R-:W-:Y:S01]  /*115d0*/  ISETP.GT.AND P2, PT, R0, 0x78, P1 ;  /* 0x000000780000780c */ /* 0x000fe20000f44270 */
[----:B------:R-:W-:Y:S02]  /*115e0*/  BSSY B0, `(.L_x_524) ;  /* 0x0000007000007945 */ /* 0x000fe40003800000 */
[----:B------:R-:W-:-:S04]  /*115f0*/  FMUL R4, R4, UR22 ;  /* 0x0000001604047c20 */ /* 0x000fc80008400000 */
[----:B------:R-:W-:-:S05]  /*11600*/  FFMA R85, R85, UR11, R4 ;  /* 0x0000000b55557c23 */ /* 0x000fca0008000004 */
[----:B------:R-:W-:-:S05]  /*11610*/  F2FP.TF32.F32.PACK_B R85, R85 ;  /* 0x00000055ff55723e */ /* 0x000fca00024050ff */
[----:B------:R0:W-:Y:S01]  /*11620*/  @P0 STG.E desc[UR20][R6.64+0x1e4], R85 ;  /* 0x0001e45506000986 */ /* 0x0001e2000c101914 */
[----:B------:R-:W-:Y:S05]  /*11630*/  @!P2 BRA `(.L_x_525) ;  /* 0x000000000004a947 */ /* 0x000fea0003800000 */
[----:B------:R1:W5:Y:S02]  /*11640*/  LDG.E.LTC128B R15, desc[UR20][R8.64+0x1e0] ;  /* 0x0001e014080f7981 */ /* 0x000364000c1e1920 */
.L_x_525:
[----:B------:R-:W-:Y:S05]  /*11650*/  BSYNC B0 ;  /* 0x0000000000007941 */ /* 0x000fea0003800000 */
.L_x_524:
[----:B-----5:R-:W-:Y:S01]  /*11660*/  LOP3.LUT R4, R15, 0xffffe000, RZ, 0xc0, !PT ;  /* 0xffffe0000f047812 */ /* 0x020fe200078ec0ff */
[----:B------:R-:W-:Y:S01]  /*11670*/  BSSY B0, `(.L_x_526) ;  /* 0x000000a000007945 */ /* 0x000fe20003800000 */
[----:B------:R-:W-:-:S03]  /*11680*/  ISETP.GT.AND P1, PT, R0, 0x79, P1 ;  /* 0x000000790000780c */ /* 0x000fc60000f24270 */
[----:B------:R-:W-:Y:S01]  /*11690*/  FMUL R5, R4, UR22 ;  /* 0x0000001604057c20 */ /* 0x000fe20008400000 */
[----:B------:R-:W-:-:S03]  /*116a0*/  VIADD R4, R2, UR8 ;  /* 0x0000000802047c36 */ /* 0x000fc60008000000 */
[----:B0-----:R-:W-:Y:S01]  /*116b0*/  FFMA R7, R86, UR11, R5 ;  /* 0x0000000b56077c23 */ /* 0x001fe20008000005 */
[----:B------:R-:W-:-:S04]  /*116c0*/  @P2 IMAD.MOV.U32 R5, RZ, RZ, R11 ;  /* 0x000000ffff052224 */ /* 0x000fc800078e000b */
[----:B------:R-:W-:-:S05]  /*116d0*/  F2FP.TF32.F32.PACK_B R7, R7 ;  /* 0x00000007ff07723e */ /* 0x000fca00024050ff */
[----:B------:R0:W-:Y:S01]  /*116e0*/  @P2 STG.E desc[UR20][R4.64+0x1e0], R7 ;  /* 0x0001e00704002986 */ /* 0x0001e2000c101914 */
[----:B------:R-:W-:Y:S05]  /*116f0*/  @!P1 BRA `(.L_x_527) ;  /* 0x0000000000049947 */ /* 0x000fea0003800000 */
[----:B------:R0:W5:Y:S02]  /*11700*/  LDG.E.LTC128B R15, desc[UR20][R8.64+0x1e4] ;  /* 0x0001e414080f7981 */ /* 0x000164000c1e1920 */
.L_x_527:
[----:B------:R-:W-:Y:S05]  /*11710*/  BSYNC B0 ;  /* 0x0000000000007941 */ /* 0x000fea0003800000 */
.L_x_526:
[----:B-----5:R-:W-:Y:S01]  /*11720*/  LOP3.LUT R15, R15, 0xffffe000, RZ, 0xc0, !PT ;  /* 0xffffe0000f0f7812 */ /* 0x020fe200078ec0ff */
[----:B------:R-:W-:-:S04]  /*11730*/  VIADD R2, R2, UR8 ;  /* 0x0000000802027c36 */ /* 0x000fc80008000000 */
[----:B------:R-:W-:-:S04]  /*11740*/  FMUL R0, R15, UR22 ;  /* 0x000000160f007c20 */ /* 0x000fc80008400000 */
[----:B------:R-:W-:Y:S01]  /*11750*/  FFMA R0, R87, UR11, R0 ;  /* 0x0000000b57007c23 */ /* 0x000fe20008000000 */
[----:B------:R-:W-:Y:S06]  /*11760*/  @!P1 EXIT ;  /* 0x000000000000994d */ /* 0x000fec0003800000 */
[----:B0-----:R-:W-:Y:S01]  /*11770*/  F2FP.TF32.F32.PACK_B R5, R0 ;  /* 0x00000000ff05723e */ /* 0x001fe200024050ff */
[----:B------:R-:W-:-:S05]  /*11780*/  IMAD.MOV.U32 R3, RZ, RZ, R11 ;  /* 0x000000ffff037224 */ /* 0x000fca00078e000b */
[----:B------:R-:W-:Y:S01]  /*11790*/  STG.E desc[UR20][R2.64+0x1e4], R5 ;  /* 0x0001e40502007986 */ /* 0x000fe2000c101914 */
[----:B------:R-:W-:Y:S05]  /*117a0*/  EXIT ;  /* 0x000000000000794d */ /* 0x000fea0003800000 */
.L_x_25:
[----:B------:R-:W2:Y:S01]  /*117b0*/  LDL.LU R6, [R1+0x8] ;  /* 0x0000080001067983 */ /* 0x000ea20000300800 */
[----:B------:R-:W-:-:S03]  /*117c0*/  ULDC.64 UR6, c[0x0][0x650] ;  /* 0x0001940000067ab9 */ /* 0x000fc60000000a00 */
[----:B------:R-:W3:Y:S04]  /*117d0*/  LDL.LU R7, [R1+0x14] ;  /* 0x0000140001077983 */ /* 0x000ee80000300800 */
[----:B------:R-:W4:Y:S04]  /*117e0*/  LDL.LU R9, [R1+0x30] ;  /* 0x0000300001097983 */ /* 0x000f280000300800 */
[----:B------:R-:W5:Y:S04]  /*117f0*/  LDL.LU R252, [R1+0x34] ;  /* 0x0000340001fc7983 */ /* 0x000f680000300800 */
        /* <DEDUP_REMOVED lines=41> */
[----:B------:R-:W5:Y:S01]  /*11a90*/  LDL.LU R218, [R1+0xdc] ;  /* 0x0000dc0001da7983 */ /* 0x000f620000300800 */
[----:B------:R-:W-:-:S03]  /*11aa0*/  LEA R2, P2, R4, UR6, 0x2 ;  /* 0x0000000604027c11 */ /* 0x000fc6000f8410ff */
[----:B------:R-:W5:Y:S04]  /*11ab0*/  LDL.LU R216, [R1+0xe0] ;  /* 0x0000e00001d87983 */ /* 0x000f680000300800 */
[----:B------:R-:W5:Y:S04]  /*11ac0*/  LDL.LU R22, [R1+0xe4] ;  /* 0x0000e40001167983 */ /* 0x000f680000300800 */
[----:B------:R-:W5:Y:S04]  /*11ad0*/  LDL.LU R20, [R1+0xe8] ;  /* 0x0000e80001147983 */ /* 0x000f680000300800 */
[----:B------:R-:W5:Y:S01]  /*11ae0*/  LDL.LU R18, [R1+0xec] ;  /* 0x0000ec0001127983 */ /* 0x000f620000300800 */
[----:B------:R-:W-:-:S03]  /*11af0*/  LEA.HI.X R3, R4, UR7, R3, 0x2, P2 ;  /* 0x0000000704037c11 */ /* 0x000fc600090f1403 */
[----:B------:R-:W5:Y:S04]  /*11b00*/  LDL.LU R16, [R1+0xf0] ;  /* 0x0000f00001107983 */ /* 0x000f680000300800 */
[----:B------:R-:W5:Y:S04]  /*11b10*/  LDL.LU R12, [R1+0xf4] ;  /* 0x0000f400010c7983 */ /* 0x000f680000300800 */
[----:B------:R-:W5:Y:S04]  /*11b20*/  LDL.LU R10, [R1+0xf8] ;  /* 0x0000f800010a7983 */ /* 0x000f680000300800 */
[----:B------:R-:W5:Y:S04]  /*11b30*/  LDL.LU R8, [R1+0xfc] ;  /* 0x0000fc0001087983 */ /* 0x000f680000300800 */
[----:B------:R-:W3:Y:S04]  /*11b40*/  LDL.LU R4, [R1+0x4] ;  /* 0x0000040001047983 */ /* 0x000ee80000300800 */
[----:B------:R-:W4:Y:S01]  /*11b50*/  LDL.LU R5, [R1] ;  /* 0x0000000001057983 */ /* 0x000f220000300800 */
[----:B------:R-:W-:Y:S01]  /*11b60*/  ISETP.GT.AND P2, PT, R0, 0x1, P1 ;  /* 0x000000010000780c */ /* 0x000fe20000f44270 */
[----:B------:R-:W-:-:S02]  /*11b70*/  USHF.L.U32 UR9, UR4, 0x2, URZ ;  /* 0x0000000204097899 */ /* 0x000fc4000800063f */
[----:B------:R-:W-:Y:S01]  /*11b80*/  USHF.L.U64.HI UR8, UR4, 0x2, UR5 ;  /* 0x0000000204087899 */ /* 0x000fe20008010205 */
[----:B--2---:R-:W-:-:S05]  /*11b90*/  FMUL R6, R6, UR11 ;  /* 0x0000000b06067c20 */ /* 0x004fca0008400000 */
[----:B------:R-:W-:Y:S01]  /*11ba0*/  F2FP.TF32.F32.PACK_B R6, R6 ;  /* 0x00000006ff06723e */ /* 0x000fe200024050ff */
[----:B---3--:R-:W-:-:S05]  /*11bb0*/  FMUL R4, R4, UR11 ;  /* 0x0000000b04047c20 */ /* 0x008fca0008400000 */
[----:B------:R-:W-:-:S05]  /*11bc0*/  F2FP.TF32.F32.PACK_B R4, R4 ;  /* 0x00000004ff04723e */ /* 0x000fca00024050ff */
[----:B------:R4:W-:Y:S02]  /*11bd0*/  @P2 STG.E desc[UR20][R2.64+0x4], R4 ;  /* 0x0000040402002986 */ /* 0x0009e4000c101914 */
[----:B----4-:R-:W-:-:S05]  /*11be0*/  FMUL R4, R5, UR11 ;  /* 0x0000000b05047c20 */ /* 0x010fca0008400000 */
[----:B------:R-:W-:-:S05]  /*11bf0*/  F2FP.TF32.F32.PACK_B R4, R4 ;  /* 0x00000004ff04723e */ /* 0x000fca00024050ff */
[----:B------:R1:W-:Y:S01]  /*11c00*/  @P0 STG.E desc[UR20][R2.64], R4 ;  /* 0x0000000402000986 */ /* 0x0003e2000c101914 */
[----:B------:R-:W-:-:S04]  /*11c10*/  ISETP.GT.AND P0, PT, R14, 0x8, PT ;  /* 0x000000080e00780c */ /* 0x000fc80003f04270 */
[----:B------:R-:W-:Y:S02]  /*11c20*/  ISETP.GT.AND P2, PT, R0, RZ, P0 ;  /* 0x000000ff0000720c */ /* 0x000fe40000744270 */
[----:B-1----:R-:W-:-:S04]  /*11c30*/  IADD3 R4, P3, R2, UR9, RZ ;  /* 0x0000000902047c10 */ /* 0x002fc8000ff7e0ff */
[----:B------:R-:W-:-:S07]  /*11c40*/  IADD3.X R5, R3, UR8, RZ, P3, !PT ;  /* 0x0000000803057c10 */ /* 0x000fce0009ffe4ff */
[----:B------:R1:W-:Y:S04]  /*11c50*/  @P2 STG.E desc[UR20][R4.64], R6 ;  /* 0x0000000604002986 */ /* 0x0003e8000c101914 */
[----:B-1----:R-:W2:Y:S01]  /*11c60*/  LDL.LU R6, [R1+0xc] ;  /* 0x00000c0001067983 */ /* 0x002ea20000300800 */
[----:B------:R-:W-:Y:S01]  /*11c70*/  ISETP.GT.AND P2, PT, R0, 0x1, P0 ;  /* 0x000000010000780c */ /* 0x000fe20000744270 */
[----:B--2---:R-:W-:-:S05]  /*11c80*/  FMUL R6, R6, UR11 ;  /* 0x0000000b06067c20 */ /* 0x004fca0008400000 */
[----:B------:R-:W-:-:S07]  /*11c90*/  F2FP.TF32.F32.PACK_B R6, R6 ;  /* 0x00000006ff06723e */ /* 0x000fce00024050ff */
[----:B------:R1:W-:Y:S04]  /*11ca0*/  @P2 STG.E desc[UR20][R4.64+0x4], R6 ;  /* 0x0000040604002986 */ /* 0x0003e8000c101914 */
[----:B-1----:R-:W2:Y:S01]  /*11cb0*/  LDL.LU R6, [R1+0x10] ;  /* 0x0000100001067983 */ /* 0x002ea20000300800 */
[----:B------:R-:W-:Y:S01]  /*11cc0*/  ISETP.GT.AND P2, PT, R0, 0x8, P1 ;  /* 0x000000080000780c */ /* 0x000fe20000f44270 */
[----:B--2---:R-:W-:-:S05]  /*11cd0*/  FMUL R6, R6, UR11 ;  /* 0x0000000b06067c20 */ /* 0x004fca0008400000 */
[----:B------:R-:W-:-:S07]  /*11ce0*/  F2FP.TF32.F32.PACK_B R6, R6 ;  /* 0x00000006ff06723e */ /* 0x000fce00024050ff */
[----:B------:R1:W-:Y:S04]  /*11cf0*/  @P2 STG.E desc[UR20][R2.64+0x20], R6 ;  /* 0x0000200602002986 */ /* 0x0003e8000c101914 */
[----:B-1----:R-:W2:Y:S01]  /*11d00*/  LDL.LU R6, [R1+0x18] ;  /* 0x0000180001067983 */ /* 0x002ea20000300800 */
[C---:B------:R-:W-:Y:S01]  /*11d10*/  ISETP.GT.AND P2, PT, R0.reuse, 0x9, P1 ;  /* 0x000000090000780c */ /* 0x040fe20000f44270 */
[----:B------:R-:W-:Y:S01]  /*11d20*/  FMUL R7, R7, UR11 ;  /* 0x0000000b07077c20 */ /* 0x000fe20008400000 */
[----:B------:R-:W-:-:S04]  /*11d30*/  ISETP.GT.AND P3, PT, R0, 0x8, P0 ;  /* 0x000000080000780c */ /* 0x000fc80000764270 */
[----:B------:R-:W-:-:S07]  /*11d40*/  F2FP.TF32.F32.PACK_B R7, R7 ;  /* 0x00000007ff07723e */ /* 0x000fce00024050ff */
[----:B------:R1:W-:Y:S04]  /*11d50*/  @P2 STG.E desc[UR20][R2.64+0x24], R7 ;  /* 0x0000240702002986 */ /* 0x0003e8000c101914 */
[----:B-1----:R-:W3:Y:S01]  /*11d60*/  LDL.LU R7, [R1+0x24] ;  /* 0x0000240001077983 */ /* 0x002ee20000300800 */
[----:B--2---:R-:W-:-:S05]  /*11d70*/  FMUL R6, R6, UR11 ;  /* 0x0000000b06067c20 */ /* 0x004fca0008400000 */
[----:B------:R-:W-:-:S05]  /*11d80*/  F2FP.TF32.F32.PACK_B R6, R6 ;  /* 0x00000006ff06723e */ /* 0x000fca00024050ff */
        /* <DEDUP_REMOVED lines=8> */
[----:B---3--:R-:W-:-:S05]  /*11e10*/  FMUL R7, R7, UR11 ;  /* 0x0000000b07077c20 */ /* 0x008fca0008400000 */
[----:B------:R-:W-:Y:S01]  /*11e20*/  F2FP.TF32.F32.PACK_B R7, R7 ;  /* 0x00000007ff07723e */ /* 0x000fe200024050ff */
[----:B--2---:R-:W-:-:S05]  /*11e30*/  FMUL R6, R6, UR11 ;  /* 0x0000000b06067c20 */ /* 0x004fca0008400000 */
[----:B------:R-:W-:-:S05]  /*11e40*/  F2FP.TF32.F32.PACK_B R6, R6 ;  /* 0x00000006ff06723e */ /* 0x000fca00024050ff */
[----:B------:R1:W-:Y:S01]  /*11e50*/  @P2 STG.E desc[UR20][R2.64+0x40], R6 ;  /* 0x0000400602002986 */ /* 0x0003e2000c101914 */
[----:B------:R-:W-:-:S03]  /*11e60*/  ISETP.GT.AND P2, PT, R0, 0x11, P1 ;  /* 0x000000110000780c */ /* 0x000fc60000f44270 */
[----:B-1----:R-:W2:Y:S10]  /*11e70*/  LDL.LU R6, [R1+0x28] ;  /* 0x0000280001067983 */ /* 0x002eb40000300800 */
[----:B------:R1:W-:Y:S04]  /*11e80*/  @P2 STG.E desc[UR20][R2.64+0x44], R7 ;  /* 0x0000440702002986 */ /* 0x0003e8000c101914 */
[----:B-1----:R-:W3:Y:S01]  /*11e90*/  LDL.LU R7, [R1+0x2c] ;  /* 0x00002c0001077983 */ /* 0x002ee20000300800 */
[----:B------:R-:W-:-:S02]  /*11ea0*/  ISETP.GT.AND P3, PT, R0, 0x10, P0 ;  /* 0x000000100000780c */ /* 0x000fc40000764270 */
[----:B------:R-:W-:Y:S01]  /*11eb0*/  ISETP.GT.AND P2, PT, R0, 0x11, P0 ;  /* 0x000000110000780c */ /* 0x000fe20000744270 */
[----:B------:R-:W-:-:S05]  /*11ec0*/  FMUL R9, R9, UR11 ;  /* 0x0000000b09097c20 */ /* 0x000fca0008400000 */
[----:B------:R-:W-:Y:S01]  /*11ed0*/  F2FP.TF32.F32.PACK_B R9, R9 ;  /* 0x00000009ff09723e */ /* 0x000fe200024050ff */
[----:B-----5:R-:W-:-:S05]  /*11ee0*/  FMUL R11, R11, UR11 ;  /* 0x0000000b0b0b7c20 */ /* 0x020fca0008400000 */
[----:B------:R-:W-:Y:S01]  /*11ef0*/  F2FP.TF32.F32.PACK_B R11, R11 ;  /* 0x0000000bff0b723e */ /* 0x000fe200024050ff */
[----:B------:R-:W-:-:S05]  /*11f00*/  FMUL R13, R13, UR11 ;  /* 0x0000000b0d0d7c20 */ /* 0x000fca0008400000 */
[----:B------:R-:W-:Y:S02]  /*11f10*/  F2FP.TF32.F32.PACK_B R13, R13 ;  /* 0x0000000dff0d723e */ /* 0x000fe400024050ff */
[C---:B------:R-:W-:Y:S02]  /*11f20*/  ISETP.GT.AND P4, PT, R0.reuse, 0x29, P1 ;  /* 0x000000290000780c */ /* 0x040fe40000f84270 */
[----:B------:R-:W-:Y:S01]  /*11f30*/  ISETP.GT.AND P5, PT, R0, 0x31, P1 ;  /* 0x000000310000780c */ /* 0x000fe20000fa4270 */
[----:B------:R-:W-:Y:S01]  /*11f40*/  FMUL R17, R17, UR11 ;  /* 0x0000000b11117c20 */ /* 0x000fe20008400000 */
[----:B------:R-:W-:-:S04]  /*11f50*/  FMUL R15, R15, UR11 ;  /* 0x0000000b0f0f7c20 */ /* 0x000fc80008400000 */
[----:B------:R-:W-:Y:S02]  /*11f60*/  F2FP.TF32.F32.PACK_B R17, R17 ;  /* 0x00000011ff11723e */ /* 0x000fe400024050ff */
[----:B------:R-:W-:Y:S01]  /*11f70*/  F2FP.TF32.F32.PACK_B R15, R15 ;  /* 0x0000000fff0f723e */ /* 0x000fe200024050ff */
[----:B------:R-:W-:-:S05]  /*11f80*/  FMUL R19, R19, UR11 ;  /* 0x0000000b13137c20 */ /* 0x000fca0008400000 */
[----:B------:R-:W-:Y:S02]  /*11f90*/  F2FP.TF32.F32.PACK_B R19, R19 ;  /* 0x00000013ff13723e */ /* 0x000fe400024050ff */
[----:B------:R-:W-:Y:S01]  /*11fa0*/  ISETP.GT.AND P6, PT, R0, 0x48, P0 ;  /* 0x000000480000780c */ /* 0x000fe200007c4270 */
[----:B------:R-:W-:Y:S01]  /*11fb0*/  FMUL R21, R21, UR11 ;  /* 0x0000000b15157c20 */ /* 0x000fe20008400000 */
[----:B------:R-:W-:-:S04]  /*11fc0*/  FMUL R23, R23, UR11 ;  /* 0x0000000b17177c20 */ /* 0x000fc80008400000 */
[----:B------:R-:W-:Y:S02]  /*11fd0*/  F2FP.TF32.F32.PACK_B R21, R21 ;  /* 0x00000015ff15723e */ /* 0x000fe400024050ff */
[----:B------:R-:W-:Y:S01]  /*11fe0*/  F2FP.TF32.F32.PACK_B R23, R23 ;  /* 0x00000017ff17723e */ /* 0x000fe200024050ff */
[----:B------:R-:W-:Y:S01]  /*11ff0*/  FMUL R217, R217, UR11 ;  /* 0x0000000bd9d97c20 */ /* 0x000fe20008400000 */
[----:B------:R-:W-:Y:S01]  /*12000*/  FMUL R219, R219, UR11 ;  /* 0x0000000bdbdb7c20 */ /* 0x000fe20008400000 */
[----:B------:R-:W-:-:S03]  /*12010*/  FMUL R221, R221, UR11 ;  /* 0x0000000bdddd7c20 */ /* 0x000fc60008400000 */
[----:B------:R-:W-:Y:S01]  /*12020*/  F2FP.TF32.F32.PACK_B R217, R217 ;  /* 0x000000d9ffd9723e */ /* 0x000fe200024050ff */
[----:B------:R-:W-:Y:S01]  /*12030*/  FMUL R223, R223, UR11 ;  /* 0x0000000bdfdf7c20 */ /* 0x000fe20008400000 */
[----:B------:R-:W-:Y:S02]  /*12040*/  F2FP.TF32.F32.PACK_B R219, R219 ;  /* 0x000000dbffdb723e */ /* 0x000fe400024050ff */
[----:B------:R-:W-:Y:S02]  /*12050*/  F2FP.TF32.F32.PACK_B R221, R221 ;  /* 0x000000ddffdd723e */ /* 0x000fe400024050ff */
[----:B------:R-:W-:Y:S01]  /*12060*/  F2FP.TF32.F32.PACK_B R223, R223 ;  /* 0x000000dfffdf723e */ /* 0x000fe200024050ff */
[----:B--2---:R-:W-:-:S05]  /*12070*/  FMUL R6, R6, UR11 ;  /* 0x0000000b06067c20 */ /* 0x004fca0008400000 */
[----:B------:R-:W-:-:S05]  /*12080*/  F2FP.TF32.F32.PACK_B R6, R6 ;  /* 0x00000006ff06723e */ /* 0x000fca00024050ff */
[----:B------:R3:W-:Y:S02]  /*12090*/  @P3 STG.E desc[UR20][R4.64+0x40], R6 ;  /* 0x0000400604003986 */ /* 0x0007e4000c101914 */
[----:B---3--:R-:W-:-:S05]  /*120a0*/  FMUL R6, R7, UR11 ;  /* 0x0000000b07067c20 */ /* 0x008fca0008400000 */
[----:B------:R-:W-:-:S05]  /*120b0*/  F2FP.TF32.F32.PACK_B R6, R6 ;  /* 0x00000006ff06723e */ /* 0x000fca00024050ff */
[----:B------:R-:W-:Y:S01]  /*120c0*/  @P2 STG.E desc[UR20][R4.64+0x44], R6 ;  /* 0x0000440604002986 */ /* 0x000fe2000c101914 */
[----:B------:R-:W-:Y:S01]  /*120d0*/  ISETP.GT.AND P2, PT, R0, 0x18, P1 ;  /* 0x000000180000780c */ /* 0x000fe20000f44270 */
[----:B------:R-:W-:-:S12]  /*120e0*/  FMUL R7, R252, UR11 ;  /* 0x0000000bfc077c20 */ /* 0x000fd80008400000 */
[----:B------:R1:W-:Y:S01]  /*120f0*/  @P2 STG.E desc[UR20][R2.64+0x60], R9 ;  /* 0x0000600902002986 */ /* 0x0003e2000c101914 */
[C---:B------:R-:W-:Y:S02]  /*12100*/  ISETP.GT.AND P2, PT, R0.reuse, 0x19, P1 ;  /* 0x000000190000780c */ /* 0x040fe40000f44270 */
[----:B------:R-:W-:Y:S02]  /*12110*/  F2FP.TF32.F32.PACK_B R7, R7 ;  /* 0x00000007ff07723e */ /* 0x000fe400024050ff */
[----:B------:R-:W-:-:S09]  /*12120*/  ISETP.GT.AND P3, PT, R0, 0x18, P0 ;  /* 0x000000180000780c */ /* 0x000fd20000764270 */
[----:B------:R2:W-:Y:S01]  /*12130*/  @P2 STG.E desc[UR20][R2.64+0x64], R7 ;  /* 0x0000640702002986 */ /* 0x0005e2000c101914 */
[----:B------:R-:W-:Y:S01]  /*12140*/  ISETP.GT.AND P2, PT, R0, 0x19, P0 ;  /* 0x000000190000780c */ /* 0x000fe20000744270 */
[----:B-1----:R-:W-:-:S05]  /*12150*/  FMUL R9, R251, UR11 ;  /* 0x0000000bfb097c20 */ /* 0x002fca0008400000 */
[----:B------:R-:W-:Y:S01]  /*12160*/  F2FP.TF32.F32.PACK_B R9, R9 ;  /* 0x00000009ff09723e */ /* 0x000fe200024050ff */
[----:B------:R1:W-:Y:S06]  /*12170*/  @P3 STG.E desc[UR20][R4.64+0x60], R11 ;  /* 0x0000600b04003986 */ /* 0x0003ec000c101914 */
[----:B------:R3:W-:Y:S01]  /*12180*/  @P2 STG.E desc[UR20][R4.64+0x64], R9 ;  /* 0x0000640904002986 */ /* 0x0007e2000c101914 */
[C---:B------:R-:W-:Y:S02]  /*12190*/  ISETP.GT.AND P2, PT, R0.reuse, 0x20, P1 ;  /* 0x000000200000780c */ /* 0x040fe40000f44270 */
[----:B------:R-:W-:Y:S01]  /*121a0*/  ISETP.GT.AND P3, PT, R0, 0x20, P0 ;  /* 0x000000200000780c */ /* 0x000fe20000764270 */
[----:B--2---:R-:W-:Y:S01]  /*121b0*/  FMUL R7, R250, UR11 ;  /* 0x0000000bfa077c20 */ /* 0x004fe20008400000 */
[----:B-1----:R-:W-:-:S09]  /*121c0*/  FMUL R11, R249, UR11 ;  /* 0x0000000bf90b7c20 */ /* 0x002fd20008400000 */
[----:B------:R1:W-:Y:S01]  /*121d0*/  @P2 STG.E desc[UR20][R2.64+0x80], R13 ;  /* 0x0000800d02002986 */ /* 0x0003e2000c101914 */
[----:B------:R-:W-:Y:S02]  /*121e0*/  ISETP.GT.AND P2, PT, R0, 0x21, P1 ;  /* 0x000000210000780c */ /* 0x000fe40000f44270 */
[----:B------:R-:W-:Y:S02]  /*121f0*/  F2FP.TF32.F32.PACK_B R7, R7 ;  /* 0x00000007ff07723e */ /* 0x000fe400024050ff */
[----:B------:R-:W-:Y:S01]  /*12200*/  F2FP.TF32.F32.PACK_B R11, R11 ;  /* 0x0000000bff0b723e */ /* 0x000fe200024050ff */
[----:B---3--:R-:W-:-:S08]  /*12210*/  FMUL R9, R248, UR11 ;  /* 0x0000000bf8097c20 */ /* 0x008fd00008400000 */
[----:B------:R2:W-:Y:S01]  /*12220*/  @P2 STG.E desc[UR20][R2.64+0x84], R7 ;  /* 0x0000840702002986 */ /* 0x0005e2000c101914 */
[----:B------:R-:W-:-:S03]  /*12230*/  ISETP.GT.AND P2, PT, R0, 0x21, P0 ;  /* 0x000000210000780c */ /* 0x000fc60000744270 */
[----:B------:R3:W-:Y:S01]  /*12240*/  @P3 STG.E desc[UR20][R4.64+0x80], R11 ;  /* 0x0000800b04003986 */ /* 0x0007e2000c101914 */
[----:B------:R-:W-:Y:S01]  /*12250*/  ISETP.GT.AND P3, PT, R0, 0x28, P1 ;  /* 0x000000280000780c */ /* 0x000fe20000f64270 */
[----:B-1----:R-:W-:Y:S01]  /*12260*/  FMUL R13, R247, UR11 ;  /* 0x0000000bf70d7c20 */ /* 0x002fe20008400000 */
[----:B------:R-:W-:-:S04]  /*12270*/  F2FP.TF32.F32.PACK_B R9, R9 ;  /* 0x00000009ff09723e */ /* 0x000fc800024050ff */
[----:B------:R-:W-:Y:S01]  /*12280*/  F2FP.TF32.F32.PACK_B R13, R13 ;  /* 0x0000000dff0d723e */ /* 0x000fe200024050ff */
[----:B--2---:R-:W-:Y:S02]  /*12290*/  FMUL R7, R246, UR11 ;  /* 0x0000000bf6077c20 */ /* 0x004fe40008400000 */
[----:B------:R1:W-:Y:S01]  /*122a0*/  @P2 STG.E desc[UR20][R4.64+0x84], R9 ;  /* 0x0000840904002986 */ /* 0x0003e2000c101914 */
[C---:B------:R-:W-:Y:S02]  /*122b0*/  ISETP.GT.AND P2, PT, R0.reuse, 0x28, P0 ;  /* 0x000000280000780c */ /* 0x040fe40000744270 */
[----:B------:R-:W-:Y:S01]  /*122c0*/  F2FP.TF32.F32.PACK_B R7, R7 ;  /* 0x00000007ff07723e */ /* 0x000fe200024050ff */
[----:B------:R-:W-:Y:S01]  /*122d0*/  @P3 STG.E desc[UR20][R2.64+0xa0], R13 ;  /* 0x0000a00d02003986 */ /* 0x000fe2000c101914 */
[C---:B------:R-:W-:Y:S01]  /*122e0*/  ISETP.GT.AND P3, PT, R0.reuse, 0x29, P0 ;  /* 0x000000290000780c */ /* 0x040fe20000764270 */
[----:B---3--:R-:W-:Y:S02]  /*122f0*/  FMUL R11, R245, UR11 ;  /* 0x0000000bf50b7c20 */ /* 0x008fe40008400000 */
[----:B------:R2:W-:Y:S01]  /*12300*/  @P4 STG.E desc[UR20][R2.64+0xa4], R7 ;  /* 0x0000a40702004986 */ /* 0x0005e2000c101914 */
[----:B------:R-:W-:Y:S01]  /*12310*/  ISETP.GT.AND P4, PT, R0, 0x30, P1 ;  /* 0x000000300000780c */ /* 0x000fe20000f84270 */
[----:B-1----:R-:W-:Y:S01]  /*12320*/  FMUL R9, R244, UR11 ;  /* 0x0000000bf4097c20 */ /* 0x002fe20008400000 */
[----:B------:R-:W-:-:S04]  /*12330*/  F2FP.TF32.F32.PACK_B R11, R11 ;  /* 0x0000000bff0b723e */ /* 0x000fc800024050ff */
[----:B------:R-:W-:Y:S01]  /*12340*/  F2FP.TF32.F32.PACK_B R9, R9 ;  /* 0x00000009ff09723e */ /* 0x000fe200024050ff */
[----:B------:R1:W-:Y:S01]  /*12350*/  @P2 STG.E desc[UR20][R4.64+0xa0], R11 ;  /* 0x0000a00b04002986 */ /* 0x0003e2000c101914 */
[----:B------:R-:W-:-:S03]  /*12360*/  ISETP.GT.AND P2, PT, R0, 0x30, P0 ;  /* 0x000000300000780c */ /* 0x000fc60000744270 */
[----:B------:R3:W-:Y:S01]  /*12370*/  @P3 STG.E desc[UR20][R4.64+0xa4], R9 ;  /* 0x0000a40904003986 */ /* 0x0007e2000c101914 */
[C---:B------:R-:W-:Y:S01]  /*12380*/  ISETP.GT.AND P3, PT, R0.reuse, 0x31, P0 ;  /* 0x000000310000780c */ /* 0x040fe20000764270 */
[----:B--2---:R-:W-:Y:S02]  /*12390*/  FMUL R7, R243, UR11 ;  /* 0x0000000bf3077c20 */ /* 0x004fe40008400000 */
[----:B------:R2:W-:Y:S01]  /*123a0*/  @P5 STG.E desc[UR20][R2.64+0xc4], R17 ;  /* 0x0000c41102005986 */ /* 0x0005e2000c101914 */
[----:B------:R-:W-:Y:S01]  /*123b0*/  ISETP.GT.AND P5, PT, R0, 0x39, P1 ;  /* 0x000000390000780c */ /* 0x000fe20000fa4270 */
[----:B-1----:R-:W-:Y:S02]  /*123c0*/  FMUL R11, R242, UR11 ;  /* 0x0000000bf20b7c20 */ /* 0x002fe40008400000 */
[----:B------:R-:W-:Y:S01]  /*123d0*/  @P4 STG.E desc[UR20][R2.64+0xc0], R15 ;  /* 0x0000c00f02004986 */ /* 0x000fe2000c101914 */
[----:B------:R-:W-:Y:S01]  /*123e0*/  ISETP.GT.AND P4, PT, R0, 0x38, P1 ;  /* 0x000000380000780c */ /* 0x000fe20000f84270 */
[----:B------:R-:W-:Y:S01]  /*123f0*/  FMUL R13, R241, UR11 ;  /* 0x0000000bf10d7c20 */ /* 0x000fe20008400000 */
[----:B------:R-:W-:-:S02]  /*12400*/  F2FP.TF32.F32.PACK_B R7, R7 ;  /* 0x00000007ff07723e */ /* 0x000fc400024050ff */
[----:B------:R-:W-:Y:S02]  /*12410*/  F2FP.TF32.F32.PACK_B R11, R11 ;  /* 0x0000000bff0b723e */ /* 0x000fe400024050ff */
[----:B------:R-:W-:Y:S01]  /*12420*/  F2FP.TF32.F32.PACK_B R13, R13 ;  /* 0x0000000dff0d723e */ /* 0x000fe200024050ff */
[----:B------:R1:W-:Y:S01]  /*12430*/  @P2 STG.E desc[UR20][R4.64+0xc0], R7 ;  /* 0x0000c00704002986 */ /* 0x0003e2000c101914 */
[----:B------:R-:W-:-:S03]  /*12440*/  ISETP.GT.AND P2, PT, R0, 0x38, P0 ;  /* 0x000000380000780c */ /* 0x000fc60000744270 */
[----:B------:R4:W-:Y:S01]  /*12450*/  @P3 STG.E desc[UR20][R4.64+0xc4], R11 ;  /* 0x0000c40b04003986 */ /* 0x0009e2000c101914 */
[----:B------:R-:W-:Y:S01]  /*12460*/  ISETP.GT.AND P3, PT, R0, 0x39, P0 ;  /* 0x000000390000780c */ /* 0x000fe20000764270 */
[----:B---3--:R-:W-:Y:S02]  /*12470*/  FMUL R9, R240, UR11 ;  /* 0x0000000bf0097c20 */ /* 0x008fe40008400000 */
[----:B------:R-:W-:Y:S01]  /*12480*/  @P5 STG.E desc[UR20][R2.64+0xe4], R19 ;  /* 0x0000e41302005986 */ /* 0x000fe2000c101914 */
[C---:B------:R-:W-:Y:S01]  /*12490*/  ISETP.GT.AND P5, PT, R0.reuse, 0x41, P1 ;  /* 0x000000410000780c */ /* 0x040fe20000fa4270 */
[----:B--2---:R-:W-:Y:S01]  /*124a0*/  FMUL R17, R237, UR11 ;  /* 0x0000000bed117c20 */ /* 0x004fe20008400000 */
[----:B-1----:R-:W-:Y:S01]  /*124b0*/  FMUL R7, R239, UR11 ;  /* 0x0000000bef077c20 */ /* 0x002fe20008400000 */
[----:B------:R1:W-:Y:S01]  /*124c0*/  @P4 STG.E desc[UR20][R2.64+0xe0], R13 ;  /* 0x0000e00d02004986 */ /* 0x0003e2000c101914 */
[----:B------:R-:W-:Y:S01]  /*124d0*/  ISETP.GT.AND P4, PT, R0, 0x40, P1 ;  /* 0x000000400000780c */ /* 0x000fe20000f84270 */
[----:B------:R-:W-:Y:S01]  /*124e0*/  FMUL R15, R238, UR11 ;  /* 0x0000000bee0f7c20 */ /* 0x000fe20008400000 */
[----:B------:R-:W-:-:S02]  /*124f0*/  F2FP.TF32.F32.PACK_B R9, R9 ;  /* 0x00000009ff09723e */ /* 0x000fc400024050ff */
[----:B------:R-:W-:Y:S02]  /*12500*/  F2FP.TF32.F32.PACK_B R7, R7 ;  /* 0x00000007ff07723e */ /* 0x000fe400024050ff */
[----:B------:R-:W-:Y:S01]  /*12510*/  F2FP.TF32.F32.PACK_B R17, R17 ;  /* 0x00000011ff11723e */ /* 0x000fe200024050ff */
[----:B------:R2:W-:Y:S01]  /*12520*/  @P2 STG.E desc[UR20][R4.64+0xe0], R9 ;  /* 0x0000e00904002986 */ /* 0x0005e2000c101914 */
[----:B------:R-:W-:Y:S02]  /*12530*/  F2FP.TF32.F32.PACK_B R15, R15 ;  /* 0x0000000fff0f723e */ /* 0x000fe400024050ff */
[C---:B------:R-:W-:Y:S01]  /*12540*/  ISETP.GT.AND P2, PT, R0.reuse, 0x40, P0 ;  /* 0x000000400000780c */ /* 0x040fe20000744270 */
[----:B------:R3:W-:Y:S01]  /*12550*/  @P3 STG.E desc[UR20][R4.64+0xe4], R7 ;  /* 0x0000e40704003986 */ /* 0x0007e2000c101914 */
[----:B------:R-:W-:Y:S01]  /*12560*/  ISETP.GT.AND P3, PT, R0, 0x41, P0 ;  /* 0x000000410000780c */ /* 0x000fe20000764270 */
[----:B----4-:R-:W-:Y:S02]  /*12570*/  FMUL R11, R236, UR11 ;  /* 0x0000000bec0b7c20 */ /* 0x010fe40008400000 */
[----:B------:R-:W-:Y:S01]  /*12580*/  @P5 STG.E desc[UR20][R2.64+0x104], R17 ;  /* 0x0001041102005986 */ /* 0x000fe2000c101914 */
[C---:B------:R-:W-:Y:S01]  /*12590*/  ISETP.GT.AND P5, PT, R0.reuse, 0x49, P1 ;  /* 0x000000490000780c */ /* 0x040fe20000fa4270 */
[----:B-1----:R-:W-:Y:S01]  /*125a0*/  FMUL R13, R235, UR11 ;  /* 0x0000000beb0d7c20 */ /* 0x002fe20008400000 */
[----:B------:R-:W-:Y:S01]  /*125b0*/  FMUL R19, R233, UR11 ;  /* 0x0000000be9137c20 */ /* 0x000fe20008400000 */
[----:B------:R1:W-:Y:S01]  /*125c0*/  @P4 STG.E desc[UR20][R2.64+0x100], R15 ;  /* 0x0001000f02004986 */ /* 0x0003e2000c101914 */
[----:B------:R-:W-:Y:S01]  /*125d0*/  ISETP.GT.AND P4, PT, R0, 0x48, P1 ;  /* 0x000000480000780c */ /* 0x000fe20000f84270 */
[----:B--2---:R-:W-:Y:S01]  /*125e0*/  FMUL R9, R234, UR11 ;  /* 0x0000000bea097c20 */ /* 0x004fe20008400000 */
[----:B------:R-:W-:Y:S01]  /*125f0*/  F2FP.TF32.F32.PACK_B R11, R11 ;  /* 0x0000000bff0b723e */ /* 0x000fe200024050ff */
[----:B---3--:R-:W-:Y:S01]  /*12600*/  FMUL R7, R232, UR11 ;  /* 0x0000000be8077c20 */ /* 0x008fe20008400000 */
[----:B------:R-:W-:-:S02]  /*12610*/  F2FP.TF32.F32.PACK_B R13, R13 ;  /* 0x0000000dff0d723e */ /* 0x000fc400024050ff */
[----:B------:R-:W-:Y:S01]  /*12620*/  F2FP.TF32.F32.PACK_B R19, R19 ;  /* 0x00000013ff13723e */ /* 0x000fe200024050ff */
[----:B------:R2:W-:Y:S01]  /*12630*/  @P2 STG.E desc[UR20][R4.64+0x100], R11 ;  /* 0x0001000b04002986 */ /* 0x0005e2000c101914 */
[----:B------:R-:W-:Y:S02]  /*12640*/  F2FP.TF32.F32.PACK_B R9, R9 ;  /* 0x00000009ff09723e */ /* 0x000fe400024050ff */
[----:B------:R-:W-:Y:S01]  /*12650*/  F2FP.TF32.F32.PACK_B R7, R7 ;  /* 0x00000007ff07723e */ /* 0x000fe200024050ff */
[----:B------:R3:W-:Y:S01]  /*12660*/  @P3 STG.E desc[UR20][R4.64+0x104], R13 ;  /* 0x0001040d04003986 */ /* 0x0007e2000c101914 */
[----:B------:R-:W-:-:S03]  /*12670*/  ISETP.GT.AND P2, PT, R0, 0x49, P0 ;  /* 0x000000490000780c */ /* 0x000fc60000744270 */
[----:B------:R-:W-:Y:S01]  /*12680*/  @P5 STG.E desc[UR20][R2.64+0x124], R19 ;  /* 0x0001241302005986 */ /* 0x000fe2000c101914 */
[----:B------:R-:W-:Y:S01]  /*12690*/  ISETP.GT.AND P5, PT, R0, 0x50, P1 ;  /* 0x000000500000780c */ /* 0x000fe20000fa4270 */
[----:B-1----:R-:W-:Y:S02]  /*126a0*/  FMUL R15, R231, UR11 ;  /* 0x0000000be70f7c20 */ /* 0x002fe40008400000 */
[----:B------:R1:W-:Y:S01]  /*126b0*/  @P4 STG.E desc[UR20][R2.64+0x120], R9 ;  /* 0x0001200902004986 */ /* 0x0003e2000c101914 */
[----:B--2---:R-:W-:Y:S01]  /*126c0*/  FMUL R11, R230, UR11 ;  /* 0x0000000be60b7c20 */ /* 0x004fe20008400000 */
[C---:B------:R-:W-:Y:S02]  /*126d0*/  ISETP.GT.AND P3, PT, R0.reuse, 0x50, P0 ;  /* 0x000000500000780c */ /* 0x040fe40000764270 */
[----:B------:R2:W-:Y:S01]  /*126e0*/  @P6 STG.E desc[UR20][R4.64+0x120], R7 ;  /* 0x0001200704006986 */ /* 0x0005e2000c101914 */
[----:B------:R-:W-:Y:S01]  /*126f0*/  ISETP.GT.AND P6, PT, R0, 0x51, P1 ;  /* 0x000000510000780c */ /* 0x000fe20000fc4270 */
[----:B------:R-:W-:Y:S01]  /*12700*/  FMUL R17, R229, UR11 ;  /* 0x0000000be5117c20 */ /* 0x000fe20008400000 */
[----:B------:R-:W-:-:S02]  /*12710*/  F2FP.TF32.F32.PACK_B R15, R15 ;  /* 0x0000000fff0f723e */ /* 0x000fc400024050ff */
[----:B------:R-:W-:Y:S02]  /*12720*/  F2FP.TF32.F32.PACK_B R11, R11 ;  /* 0x0000000bff0b723e */ /* 0x000fe400024050ff */
[C---:B------:R-:W-:Y:S01]  /*12730*/  ISETP.GT.AND P4, PT, R0.reuse, 0x51, P0 ;  /* 0x000000510000780c */ /* 0x040fe20000784270 */
[----:B------:R-:W-:Y:S01]  /*12740*/  @P2 STG.E desc[UR20][R4.64+0x124], R15 ;  /* 0x0001240f04002986 */ /* 0x000fe2000c101914 */
[----:B------:R-:W-:Y:S02]  /*12750*/  F2FP.TF32.F32.PACK_B R17, R17 ;  /* 0x00000011ff11723e */ /* 0x000fe400024050ff */
[C---:B------:R-:W-:Y:S01]  /*12760*/  ISETP.GT.AND P2, PT, R0.reuse, 0x58, P1 ;  /* 0x000000580000780c */ /* 0x040fe20000f44270 */
[----:B------:R-:W-:Y:S01]  /*12770*/  @P5 STG.E desc[UR20][R2.64+0x140], R11 ;  /* 0x0001400b02005986 */ /* 0x000fe2000c101914 */
[----:B------:R-:W-:Y:S01]  /*12780*/  ISETP.GT.AND P5, PT, R0, 0x59, P1 ;  /* 0x000000590000780c */ /* 0x000fe20000fa4270 */
[----:B---3--:R-:W-:Y:S01]  /*12790*/  FMUL R13, R228, UR11 ;  /* 0x0000000be40d7c20 */ /* 0x008fe20008400000 */
[----:B-1----:R-:W-:Y:S01]  /*127a0*/  FMUL R9, R227, UR11 ;  /* 0x0000000be3097c20 */ /* 0x002fe20008400000 */
[----:B------:R-:W-:Y:S01]  /*127b0*/  @P6 STG.E desc[UR20][R2.64+0x144], R17 ;  /* 0x0001441102006986 */ /* 0x000fe2000c101914 */
[----:B------:R-:W-:-:S03]  /*127c0*/  ISETP.GT.AND P6, PT, R0, 0x58, P0 ;  /* 0x000000580000780c */ /* 0x000fc600007c4270 */
[----:B------:R-:W-:Y:S01]  /*127d0*/  @P3 STG.E desc[UR20][R4.64+0x140], R21 ;  /* 0x0001401504003986 */ /* 0x000fe2000c101914 */
[----:B------:R-:W-:Y:S02]  /*127e0*/  ISETP.GT.AND P3, PT, R0, 0x59, P0 ;  /* 0x000000590000780c */ /* 0x000fe40000764270 */
[----:B------:R-:W-:Y:S01]  /*127f0*/  F2FP.TF32.F32.PACK_B R13, R13 ;  /* 0x0000000dff0d723e */ /* 0x000fe200024050ff */
[----:B------:R-:W-:Y:S01]  /*12800*/  FMUL R19, R226, UR11 ;  /* 0x0000000be2137c20 */ /* 0x000fe20008400000 */
[----:B------:R-:W-:Y:S01]  /*12810*/  F2FP.TF32.F32.PACK_B R9, R9 ;  /* 0x00000009ff09723e */ /* 0x000fe200024050ff */
[----:B------:R-:W-:Y:S01]  /*12820*/  @P4 STG.E desc[UR20][R4.64+0x144], R23 ;  /* 0x0001441704004986 */ /* 0x000fe2000c101914 */
[----:B------:R-:W-:-:S03]  /*12830*/  ISETP.GT.AND P4, PT, R0, 0x60, P1 ;  /* 0x000000600000780c */ /* 0x000fc60000f84270 */
[----:B------:R-:W-:Y:S01]  /*12840*/  @P2 STG.E desc[UR20][R2.64+0x160], R13 ;  /* 0x0001600d02002986 */ /* 0x000fe2000c101914 */
[C---:B------:R-:W-:Y:S02]  /*12850*/  ISETP.GT.AND P2, PT, R0.reuse, 0x61, P1 ;  /* 0x000000610000780c */ /* 0x040fe40000f44270 */
[----:B------:R-:W-:Y:S01]  /*12860*/  F2FP.TF32.F32.PACK_B R19, R19 ;  /* 0x00000013ff13723e */ /* 0x000fe200024050ff */
[----:B------:R1:W-:Y:S01]  /*12870*/  @P5 STG.E desc[UR20][R2.64+0x164], R9 ;  /* 0x0001640902005986 */ /* 0x0003e2000c101914 */
[----:B------:R-:W-:-:S03]  /*12880*/  ISETP.GT.AND P5, PT, R0, 0x60, P0 ;  /* 0x000000600000780c */ /* 0x000fc600007a4270 */
[----:B------:R-:W-:Y:S01]  /*12890*/  @P6 STG.E desc[UR20][R4.64+0x160], R217 ;  /* 0x000160d904006986 */ /* 0x000fe2000c101914 */
[----:B------:R-:W-:-:S03]  /*128a0*/  ISETP.GT.AND P6, PT, R0, 0x61, P0 ;  /* 0x000000610000780c */ /* 0x000fc600007c4270 */
[----:B------:R-:W-:Y:S01]  /*128b0*/  @P3 STG.E desc[UR20][R4.64+0x164], R19 ;  /* 0x0001641304003986 */ /* 0x000fe2000c101914 */
[----:B------:R-:W-:Y:S01]  /*128c0*/  ISETP.GT.AND P3, PT, R0, 0x69, P1 ;  /* 0x000000690000780c */ /* 0x000fe20000f64270 */
[----:B--2---:R-:W-:Y:S01]  /*128d0*/  FMUL R7, R225, UR11 ;  /* 0x0000000be1077c20 */ /* 0x004fe20008400000 */
[----:B------:R-:W-:Y:S01]  /*128e0*/  FMUL R227, R222, UR11 ;  /* 0x0000000bdee37c20 */ /* 0x000fe20008400000 */
[----:B------:R-:W-:Y:S01]  /*128f0*/  @P4 STG.E desc[UR20][R2.64+0x180], R219 ;  /* 0x000180db02004986 */ /* 0x000fe2000c101914 */
[C---:B------:R-:W-:Y:S02]  /*12900*/  ISETP.GT.AND P4, PT, R0.reuse, 0x68, P1 ;  /* 0x000000680000780c */ /* 0x040fe40000f84270 */
[----:B------:R-:W-:Y:S01]  /*12910*/  F2FP.TF32.F32.PACK_B R7, R7 ;  /* 0x00000007ff07723e */ /* 0x000fe200024050ff */
[----:B------:R-:W-:Y:S01]  /*12920*/  @P2 STG.E desc[UR20][R2.64+0x184], R221 ;  /* 0x000184dd02002986 */ /* 0x000fe2000c101914 */
[----:B------:R-:W-:Y:S01]  /*12930*/  ISETP.GT.AND P2, PT, R0, 0x68, P0 ;  /* 0x000000680000780c */ /* 0x000fe20000744270 */
[----:B------:R-:W-:Y:S01]  /*12940*/  FMUL R225, R224, UR11 ;  /* 0x0000000be0e17c20 */ /* 0x000fe20008400000 */
[----:B------:R-:W-:Y:S01]  /*12950*/  F2FP.TF32.F32.PACK_B R227, R227 ;  /* 0x000000e3ffe3723e */ /* 0x000fe200024050ff */
[----:B------:R-:W-:Y:S01]  /*12960*/  @P5 STG.E desc[UR20][R4.64+0x180], R223 ;  /* 0x000180df04005986 */ /* 0x000fe2000c101914 */
[----:B------:R-:W-:Y:S01]  /*12970*/  ISETP.GT.AND P5, PT, R0, 0x69, P0 ;  /* 0x000000690000780c */ /* 0x000fe200007a4270 */
[----:B------:R-:W-:Y:S01]  /*12980*/  FMUL R229, R220, UR11 ;  /* 0x0000000bdce57c20 */ /* 0x000fe20008400000 */
[----:B------:R-:W-:Y:S01]  /*12990*/  FMUL R231, R218, UR11 ;  /* 0x0000000bdae77c20 */ /* 0x000fe20008400000 */
[----:B------:R2:W-:Y:S01]  /*129a0*/  @P6 STG.E desc[UR20][R4.64+0x184], R7 ;  /* 0x0001840704006986 */ /* 0x0005e2000c101914 */
[----:B------:R-:W-:-:S03]  /*129b0*/  F2FP.TF32.F32.PACK_B R225, R225 ;  /* 0x000000e1ffe1723e */ /* 0x000fc600024050ff */
        /* <DEDUP_REMOVED lines=8> */
[----:B------:R-:W-:Y:S01]  /*12a40*/  ISETP.GT.AND P2, PT, R0, 0x70, P0 ;  /* 0x000000700000780c */ /* 0x000fe20000744270 */
[----:B------:R-:W-:Y:S01]  /*12a50*/  FMUL R233, R216, UR11 ;  /* 0x0000000bd8e97c20 */ /* 0x000fe20008400000 */
[----:B------:R-:W-:Y:S01]  /*12a60*/  F2FP.TF32.F32.PACK_B R235, R235 ;  /* 0x000000ebffeb723e */ /* 0x000fe200024050ff */
[----:B------:R-:W-:Y:S01]  /*12a70*/  @P5 STG.E desc[UR20][R4.64+0x1a4], R231 ;  /* 0x0001a4e704005986 */ /* 0x000fe2000c101914 */
[C---:B------:R-:W-:Y:S02]  /*12a80*/  ISETP.GT.AND P4, PT, R0.reuse, 0x71, P0 ;  /* 0x000000710000780c */ /* 0x040fe40000784270 */
[----:B------:R-:W-:Y:S01]  /*12a90*/  ISETP.GT.AND P5, PT, R0, 0x78, P1 ;  /* 0x000000780000780c */ /* 0x000fe20000fa4270 */
[----:B------:R-:W-:Y:S01]  /*12aa0*/  FMUL R237, R20, UR11 ;  /* 0x0000000b14ed7c20 */ /* 0x000fe20008400000 */
[----:B------:R-:W-:Y:S01]  /*12ab0*/  ISETP.GT.AND P1, PT, R0, 0x79, P1 ;  /* 0x000000790000780c */ /* 0x000fe20000f24270 */
[----:B------:R-:W-:Y:S01]  /*12ac0*/  FMUL R239, R18, UR11 ;  /* 0x0000000b12ef7c20 */ /* 0x000fe20008400000 */
[----:B------:R-:W-:Y:S01]  /*12ad0*/  FMUL R243, R12, UR11 ;  /* 0x0000000b0cf37c20 */ /* 0x000fe20008400000 */
[----:B------:R-:W-:Y:S01]  /*12ae0*/  @P3 STG.E desc[UR20][R2.64+0x1c4], R235 ;  /* 0x0001c4eb02003986 */ /* 0x000fe2000c101914 */
[----:B------:R-:W-:-:S02]  /*12af0*/  F2FP.TF32.F32.PACK_B R233, R233 ;  /* 0x000000e9ffe9723e */ /* 0x000fc400024050ff */
[----:B------:R-:W-:Y:S01]  /*12b00*/  ISETP.GT.AND P3, PT, R0, 0x78, P0 ;  /* 0x000000780000780c */ /* 0x000fe20000764270 */
[----:B------:R-:W-:Y:S01]  /*12b10*/  FMUL R241, R16, UR11 ;  /* 0x0000000b10f17c20 */ /* 0x000fe20008400000 */
[----:B------:R-:W-:Y:S01]  /*12b20*/  F2FP.TF32.F32.PACK_B R237, R237 ;  /* 0x000000edffed723e */ /* 0x000fe200024050ff */
[----:B------:R-:W-:Y:S01]  /*12b30*/  FMUL R245, R10, UR11 ;  /* 0x0000000b0af57c20 */ /* 0x000fe20008400000 */
[----:B------:R-:W-:Y:S02]  /*12b40*/  F2FP.TF32.F32.PACK_B R239, R239 ;  /* 0x000000efffef723e */ /* 0x000fe400024050ff */
[----:B------:R-:W-:Y:S01]  /*12b50*/  F2FP.TF32.F32.PACK_B R243, R243 ;  /* 0x000000f3fff3723e */ /* 0x000fe200024050ff */
[----:B------:R-:W-:Y:S01]  /*12b60*/  @P6 STG.E desc[UR20][R2.64+0x1c0], R233 ;  /* 0x0001c0e902006986 */ /* 0x000fe2000c101914 */
[----:B------:R-:W-:Y:S01]  /*12b70*/  F2FP.TF32.F32.PACK_B R241, R241 ;  /* 0x000000f1fff1723e */ /* 0x000fe200024050ff */
[----:B------:R-:W-:Y:S02]  /*12b80*/  USHF.L.U32 UR6, UR14, 0x6, URZ ;  /* 0x000000060e067899 */ /* 0x000fe4000800063f */
[----:B------:R-:W-:Y:S01]  /*12b90*/  @P2 STG.E desc[UR20][R4.64+0x1c0], R237 ;  /* 0x0001c0ed04002986 */ /* 0x000fe2000c101914 */
[----:B------:R-:W-:-:S03]  /*12ba0*/  F2FP.TF32.F32.PACK_B R245, R245 ;  /* 0x000000f5fff5723e */ /* 0x000fc600024050ff */
[----:B------:R-:W-:Y:S01]  /*12bb0*/  @P4 STG.E desc[UR20][R4.64+0x1c4], R239 ;  /* 0x0001c4ef04004986 */ /* 0x000fe2000c101914 */
[----:B------:R-:W-:-:S03]  /*12bc0*/  USHF.L.U64.HI UR7, UR14, 0x6, UR15 ;  /* 0x000000060e077899 */ /* 0x000fc6000801020f */
[----:B------:R-:W-:Y:S01]  /*12bd0*/  @P1 STG.E desc[UR20][R2.64+0x1e4], R243 ;  /* 0x0001e4f302001986 */ /* 0x000fe2000c101914 */
[----:B------:R-:W-:Y:S01]  /*12be0*/  ISETP.GT.AND P1, PT, R14, 0x40, PT ;  /* 0x000000400e00780c */ /* 0x000fe20003f24270 */
[----:B------:R-:W-:Y:S01]  /*12bf0*/  USHF.L.U32 UR10, UR6, 0x2, URZ ;  /* 0x00000002060a7899 */ /* 0x000fe2000800063f */
[C---:B------:R-:W-:Y:S01]  /*12c00*/  ISETP.GT.AND P2, PT, R0.reuse, 0x79, P0 ;  /* 0x000000790000780c */ /* 0x040fe20000744270 */
[----:B------:R-:W-:Y:S01]  /*12c10*/  @P5 STG.E desc[UR20][R2.64+0x1e0], R241 ;  /* 0x0001e0f102005986 */ /* 0x000fe2000c101914 */
[----:B------:R-:W-:Y:S01]  /*12c20*/  ISETP.GT.AND P5, PT, R0, 0x1, P1 ;  /* 0x000000010000780c */ /* 0x000fe20000fa4270 */
[----:B------:R-:W-:Y:S02]  /*12c30*/  FMUL R8, R8, UR11 ;  /* 0x0000000b08087c20 */ /* 0x000fe40008400000 */
[----:B------:R-:W-:Y:S01]  /*12c40*/  @P3 STG.E desc[UR20][R4.64+0x1e0], R245 ;  /* 0x0001e0f504003986 */ /* 0x000fe2000c101914 */
[----:B------:R-:W-:Y:S01]  /*12c50*/  ISETP.GT.AND P3, PT, R0, RZ, P1 ;  /* 0x000000ff0000720c */ /* 0x000fe20000f64270 */
[----:B------:R-:W-:Y:S01]  /*12c60*/  USHF.L.U64.HI UR6, UR6, 0x2, UR7 ;  /* 0x0000000206067899 */ /* 0x000fe20008010207 */
[----:B------:R-:W-:Y:S01]  /*12c70*/  FMUL R153, R153, UR11 ;  /* 0x0000000b99997c20 */ /* 0x000fe20008400000 */
[----:B-1----:R-:W-:Y:S01]  /*12c80*/  FMUL R9, R152, UR11 ;  /* 0x0000000b98097c20 */ /* 0x002fe20008400000 */
[----:B------:R-:W-:-:S02]  /*12c90*/  IADD3 R6, P4, R2, UR10, RZ ;  /* 0x0000000a02067c10 */ /* 0x000fc4000ff9e0ff */
[----:B------:R-:W-:Y:S02]  /*12ca0*/  F2FP.TF32.F32.PACK_B R8, R8 ;  /* 0x00000008ff08723e */ /* 0x000fe400024050ff */
[----:B--2---:R-:W-:Y:S02]  /*12cb0*/  IADD3.X R7, R3, UR6, RZ, P4, !PT ;  /* 0x0000000603077c10 */ /* 0x004fe4000a7fe4ff */
[----:B------:R-:W-:Y:S02]  /*12cc0*/  F2FP.TF32.F32.PACK_B R153, R153 ;  /* 0x00000099ff99723e */ /* 0x000fe400024050ff */
[----:B------:R-:W-:Y:S02]  /*12cd0*/  ISETP.GT.AND P0, PT, R14, 0x48, PT ;  /* 0x000000480e00780c */ /* 0x000fe40003f04270 */
[----:B------:R-:W-:Y:S01]  /*12ce0*/  F2FP.TF32.F32.PACK_B R9, R9 ;  /* 0x00000009ff09723e */ /* 0x000fe200024050ff */
[----:B------:R1:W-:Y:S01]  /*12cf0*/  @P2 STG.E desc[UR20][R4.64+0x1e4], R8 ;  /* 0x0001e40804002986 */ /* 0x0003e2000c101914 */
[----:B------:R-:W-:-:S03]  /*12d00*/  ISETP.GT.AND P2, PT, R0, RZ, P0 ;  /* 0x000000ff0000720c */ /* 0x000fc60000744270 */
[----:B------:R-:W-:Y:S01]  /*12d10*/  @P5 STG.E desc[UR20][R6.64+0x4], R153 ;  /* 0x0000049906005986 */ /* 0x000fe2000c101914 */
[----:B------:R-:W-:Y:S01]  /*12d20*/  ISETP.GT.AND P5, PT, R0, 0x1, P0 ;  /* 0x000000010000780c */ /* 0x000fe200007a4270 */
[----:B------:R-:W-:Y:S02]  /*12d30*/  FMUL R13, R154, UR11 ;  /* 0x0000000b9a0d7c20 */ /* 0x000fe40008400000 */
[----:B------:R2:W-:Y:S01]  /*12d40*/  @P3 STG.E desc[UR20][R6.64], R9 ;  /* 0x0000000906003986 */ /* 0x0005e2000c101914 */
[----:B------:R-:W-:Y:S01]  /*12d50*/  ISETP.GT.AND P3, PT, R0, 0x9, P1 ;  /* 0x000000090000780c */ /* 0x000fe20000f64270 */
[----:B------:R-:W-:Y:S01]  /*12d60*/  FMUL R155, R155, UR11 ;  /* 0x0000000b9b9b7c20 */ /* 0x000fe20008400000 */
[----:B------:R-:W-:Y:S01]  /*12d70*/  IADD3 R10, P4, R6, UR9, RZ ;  /* 0x00000009060a7c10 */ /* 0x000fe2000ff9e0ff */
[----:B------:R-:W-:Y:S01]  /*12d80*/  FMUL R157, R157, UR11 ;  /* 0x0000000b9d9d7c20 */ /* 0x000fe20008400000 */
[----:B------:R-:W-:Y:S02]  /*12d90*/  F2FP.TF32.F32.PACK_B R13, R13 ;  /* 0x0000000dff0d723e */ /* 0x000fe400024050ff */
[----:B------:R-:W-:-:S02]  /*12da0*/  IADD3.X R11, R7, UR8, RZ, P4, !PT ;  /* 0x00000008070b7c10 */ /* 0x000fc4000a7fe4ff */
[----:B------:R-:W-:Y:S01]  /*12db0*/  F2FP.TF32.F32.PACK_B R155, R155 ;  /* 0x0000009bff9b723e */ /* 0x000fe200024050ff */
[----:B-1----:R-:W-:Y:S01]  /*12dc0*/  IMAD.U32 R5, RZ, RZ, UR9 ;  /* 0x00000009ff057e24 */ /* 0x002fe2000f8e00ff */
[----:B------:R-:W-:Y:S01]  /*12dd0*/  F2FP.TF32.F32.PACK_B R157, R157 ;  /* 0x0000009dff9d723e */ /* 0x000fe200024050ff */
[----:B------:R-:W-:Y:S01]  /*12de0*/  @P2 STG.E desc[UR20][R10.64], R13 ;  /* 0x0000000d0a002986 */ /* 0x000fe2000c101914 */
[----:B------:R-:W-:Y:S01]  /*12df0*/  ISETP.GT.AND P6, PT, R0, 0x8, P1 ;  /* 0x000000080000780c */ /* 0x000fe20000fc4270 */
[----:B------:R-:W-:Y:S02]  /*12e00*/  IMAD.U32 R17, RZ, RZ, UR8 ;  /* 0x00000008ff117e24 */ /* 0x000fe4000f8e00ff */
[----:B------:R1:W-:Y:S01]  /*12e10*/  @P5 STG.E desc[UR20][R10.64+0x4], R155 ;  /* 0x0000049b0a005986 */ /* 0x0003e2000c101914 */
[----:B------:R-:W-:Y:S01]  /*12e20*/  FMUL R15, R156, UR11 ;  /* 0x0000000b9c0f7c20 */ /* 0x000fe20008400000 */
[----:B------:R-:W-:Y:S02]  /*12e30*/  ISETP.GT.AND P4, PT, R0, 0x8, P0 ;  /* 0x000000080000780c */ /* 0x000fe40000784270 */
[----:B------:R-:W-:Y:S01]  /*12e40*/  @P3 STG.E desc[UR20][R6.64+0x24], R157 ;  /* 0x0000249d06003986 */ /* 0x000fe2000c101914 */
[----:B------:R-:W-:Y:S01]  /*12e50*/  IADD3 R4, P3, P5, R5, UR10, R2 ;  /* 0x0000000a05047c10 */ /* 0x000fe2000fd7e002 */
[----:B--2---:R-:W-:Y:S01]  /*12e60*/  FMUL R9, R158, UR11 ;  /* 0x0000000b9e097c20 */ /* 0x004fe20008400000 */
[----:B------:R-:W-:-:S02]  /*12e70*/  ISETP.GT.AND P2, PT, R0, 0x9, P0 ;  /* 0x000000090000780c */ /* 0x000fc40000744270 */
[----:B------:R-:W-:Y:S02]  /*12e80*/  IADD3.X R5, R17, UR6, R3, P3, P5 ;  /* 0x0000000611057c10 */ /* 0x000fe40009fea403 */
[----:B------:R-:W-:Y:S01]  /*12e90*/  ISETP.GT.AND P5, PT, R0, 0x10, P1 ;  /* 0x000000100000780c */ /* 0x000fe20000fa4270 */
[----:B------:R-:W-:Y:S01]  /*12ea0*/  FMUL R159, R159, UR11 ;  /* 0x0000000b9f9f7c20 */ /* 0x000fe20008400000 */
[----:B------:R-:W-:Y:S01]  /*12eb0*/  F2FP.TF32.F32.PACK_B R15, R15 ;  /* 0x0000000fff0f723e */ /* 0x000fe200024050ff */
[----:B-1----:R-:W-:Y:S01]  /*12ec0*/  FMUL R11, R160, UR11 ;  /* 0x0000000ba00b7c20 */ /* 0x002fe20008400000 */
[----:B------:R-:W-:Y:S02]  /*12ed0*/  F2FP.TF32.F32.PACK_B R9, R9 ;  /* 0x00000009ff09723e */ /* 0x000fe400024050ff */
[----:B------:R-:W-:Y:S01]  /*12ee0*/  F2FP.TF32.F32.PACK_B R159, R159 ;  /* 0x0000009fff9f723e */ /* 0x000fe200024050ff */
[----:B------:R-:W-:Y:S01]  /*12ef0*/  @P6 STG.E desc[UR20][R6.64+0x20], R15 ;  /* 0x0000200f06006986 */ /* 0x000fe2000c101914 */
[----:B------:R-:W-:-:S02]  /*12f00*/  ISETP.GT.AND P6, PT, R0, 0x11, P1 ;  /* 0x000000110000780c */ /* 0x000fc40000fc4270 */
[----:B------:R-:W-:Y:S01]  /*12f10*/  F2FP.TF32.F32.PACK_B R11, R11 ;  /* 0x0000000bff0b723e */ /* 0x000fe200024050ff */
[----:B------:R1:W-:Y:S01]  /*12f20*/  @P4 STG.E desc[UR20][R4.64+0x20], R9 ;  /* 0x0000200904004986 */ /* 0x0003e2000c101914 */
[C---:B------:R-:W-:Y:S01]  /*12f30*/  ISETP.GT.AND P3, PT, R0.reuse, 0x10, P0 ;  /* 0x000000100000780c */ /* 0x040fe20000764270 */
[----:B------:R-:W-:Y:S01]  /*12f40*/  FMUL R161, R161, UR11 ;  /* 0x0000000ba1a17c20 */ /* 0x000fe20008400000 */
[----:B------:R-:W-:Y:S01]  /*12f50*/  ISETP.GT.AND P4, PT, R0, 0x11, P0 ;  /* 0x000000110000780c */ /* 0x000fe20000784270 */
[----:B------:R-:W-:Y:S01]  /*12f60*/  @P2 STG.E desc[UR20][R4.64+0x24], R159 ;  /* 0x0000249f04002986 */ /* 0x000fe2000c101914 */
[----:B------:R-:W-:Y:S01]  /*12f70*/  FMUL R13, R162, UR11 ;  /* 0x0000000ba20d7c20 */ /* 0x000fe20008400000 */
[----:B------:R-:W-:Y:S02]  /*12f80*/  FMUL R163, R163, UR11 ;  /* 0x0000000ba3a37c20 */ /* 0x000fe40008400000 */
[----:B------:R2:W-:Y:S01]  /*12f90*/  @P5 STG.E desc[UR20][R6.64+0x40], R11 ;  /* 0x0000400b06005986 */ /* 0x0005e2000c101914 */
[----:B------:R-:W-:-:S02]  /*12fa0*/  ISETP.GT.AND P5, PT, R0, 0x18, P1 ;  /* 0x000000180000780c */ /* 0x000fc40000fa4270 */
[----:B------:R-:W-:Y:S01]  /*12fb0*/  F2FP.TF32.F32.PACK_B R161, R161 ;  /* 0x000000a1ffa1723e */ /* 0x000fe200024050ff */
[----:B-1----:R-:W-:Y:S01]  /*12fc0*/  FMUL R9, R164, UR11 ;  /* 0x0000000ba4097c20 */ /* 0x002fe20008400000 */
[----:B------:R-:W-:Y:S02]  /*12fd0*/  F2FP.TF32.F32.PACK_B R13, R13 ;  /* 0x0000000dff0d723e */ /* 0x000fe400024050ff */
[----:B------:R-:W-:Y:S01]  /*12fe0*/  F2FP.TF32.F32.PACK_B R163, R163 ;  /* 0x000000a3ffa3723e */ /* 0x000fe200024050ff */
[----:B------:R-:W-:Y:S01]  /*12ff0*/  @P6 STG.E desc[UR20][R6.64+0x44], R161 ;  /* 0x000044a106006986 */ /* 0x000fe2000c101914 */
[C---:B------:R-:W-:Y:S02]  /*13000*/  ISETP.GT.AND P6, PT, R0.reuse, 0x19, P1 ;  /* 0x000000190000780c */ /* 0x040fe40000fc4270 */
[----:B------:R-:W-:Y:S01]  /*13010*/  F2FP.TF32.F32.PACK_B R9, R9 ;  /* 0x00000009ff09723e */ /* 0x000fe200024050ff */
[----:B------:R1:W-:Y:S01]  /*13020*/  @P3 STG.E desc[UR20][R4.64+0x40], R13 ;  /* 0x0000400d04003986 */ /* 0x0003e2000c101914 */
[C---:B------:R-:W-:Y:S01]  /*13030*/  ISETP.GT.AND P2, PT, R0.reuse, 0x18, P0 ;  /* 0x000000180000780c */ /* 0x040fe20000744270 */
[----:B------:R-:W-:Y:S01]  /*13040*/  FMUL R165, R165, UR11 ;  /* 0x0000000ba5a57c20 */ /* 0x000fe20008400000 */
[C---:B------:R-:W-:Y:S01]  /*13050*/  ISETP.GT.AND P3, PT, R0.reuse, 0x19, P0 ;  /* 0x000000190000780c */ /* 0x040fe20000764270 */
[----:B------:R-:W-:Y:S01]  /*13060*/  @P4 STG.E desc[UR20][R4.64+0x44], R163 ;  /* 0x000044a304004986 */ /* 0x000fe2000c101914 */
[----:B------:R-:W-:Y:S01]  /*13070*/  ISETP.GT.AND P4, PT, R0, 0x20, P1 ;  /* 0x000000200000780c */ /* 0x000fe20000f84270 */
[----:B--2---:R-:W-:Y:S01]  /*13080*/  FMUL R11, R166, UR11 ;  /* 0x0000000ba60b7c20 */ /* 0x004fe20008400000 */
[----:B------:R-:W-:Y:S01]  /*13090*/  FMUL R167, R167, UR11 ;  /* 0x0000000ba7a77c20 */ /* 0x000fe20008400000 */
[----:B------:R2:W-:Y:S01]  /*130a0*/  @P5 STG.E desc[UR20][R6.64+0x60], R9 ;  /* 0x0000600906005986 */ /* 0x0005e2000c101914 */
[----:B------:R-:W-:Y:S01]  /*130b0*/  ISETP.GT.AND P5, PT, R0, 0x21, P1 ;  /* 0x000000210000780c */ /* 0x000fe20000fa4270 */
[----:B-1----:R-:W-:Y:S01]  /*130c0*/  FMUL R13, R168, UR11 ;  /* 0x0000000ba80d7c20 */ /* 0x002fe20008400000 */
[----:B------:R-:W-:Y:S01]  /*130d0*/  F2FP.TF32.F32.PACK_B R165, R165 ;  /* 0x000000a5ffa5723e */ /* 0x000fe200024050ff */
[----:B------:R-:W-:Y:S01]  /*130e0*/  FMUL R169, R169, UR11 ;  /* 0x0000000ba9a97c20 */ /* 0x000fe20008400000 */
[----:B------:R-:W-:-:S02]  /*130f0*/  F2FP.TF32.F32.PACK_B R11, R11 ;  /* 0x0000000bff0b723e */ /* 0x000fc400024050ff */
[----:B------:R-:W-:Y:S02]  /*13100*/  F2FP.TF32.F32.PACK_B R167, R167 ;  /* 0x000000a7ffa7723e */ /* 0x000fe400024050ff */
[----:B------:R-:W-:Y:S01]  /*13110*/  F2FP.TF32.F32.PACK_B R13, R13 ;  /* 0x0000000dff0d723e */ /* 0x000fe200024050ff */
[----:B------:R-:W-:Y:S01]  /*13120*/  @P6 STG.E desc[UR20][R6.64+0x64], R165 ;  /* 0x000064a506006986 */ /* 0x000fe2000c101914 */
[----:B------:R-:W-:-:S03]  /*13130*/  F2FP.TF32.F32.PACK_B R169, R169 ;  /* 0x000000a9ffa9723e */ /* 0x000fc600024050ff */
[----:B------:R1:W-:Y:S01]  /*13140*/  @P2 STG.E desc[UR20][R4.64+0x60], R11 ;  /* 0x0000600b04002986 */ /* 0x0003e2000c101914 */
[----:B------:R-:W-:-:S03]  /*13150*/  ISETP.GT.AND P2, PT, R0, 0x20, P0 ;  /* 0x000000200000780c */ /* 0x000fc60000744270 */
[----:B------:R-:W-:Y:S01]  /*13160*/  @P3 STG.E desc[UR20][R4.64+0x64], R167 ;  /* 0x000064a704003986 */ /* 0x000fe2000c101914 */
[----:B------:R-:W-:Y:S01]  /*13170*/  ISETP.GT.AND P3, PT, R0, 0x21, P0 ;  /* 0x000000210000780c */ /* 0x000fe20000764270 */
[----:B--2---:R-:W-:Y:S02]  /*13180*/  FMUL R9, R170, UR11 ;  /* 0x0000000baa097c20 */ /* 0x004fe40008400000 */
[----:B------:R2:W-:Y:S01]  /*13190*/  @P4 STG.E desc[UR20][R6.64+0x80], R13 ;  /* 0x0000800d06004986 */ /* 0x0005e2000c101914 */
[----:B------:R-:W-:Y:S01]  /*131a0*/  ISETP.GT.AND P4, PT, R0, 0x28, P1 ;  /* 0x000000280000780c */ /* 0x000fe20000f84270 */
[----:B------:R-:W-:Y:S02]  /*131b0*/  FMUL R171, R171, UR11 ;  /* 0x0000000babab7c20 */ /* 0x000fe40008400000 */
[----:B------:R-:W-:Y:S01]  /*131c0*/  @P5 STG.E desc[UR20][R6.64+0x84], R169 ;  /* 0x000084a906005986 */ /* 0x000fe2000c101914 */
[----:B-1----:R-:W-:Y:S01]  /*131d0*/  FMUL R11, R172, UR11 ;  /* 0x0000000bac0b7c20 */ /* 0x002fe20008400000 */
        /* <DEDUP_REMOVED lines=8> */
[----:B------:R-:W-:Y:S01]  /*13260*/  @P3 STG.E desc[UR20][R4.64+0x84], R171 ;  /* 0x000084ab04003986 */ /* 0x000fe2000c101914 */
[----:B------:R-:W-:Y:S01]  /*13270*/  ISETP.GT.AND P3, PT, R0, 0x29, P0 ;  /* 0x000000290000780c */ /* 0x000fe20000764270 */
[----:B--2---:R-:W-:Y:S02]  /*13280*/  FMUL R13, R174, UR11 ;  /* 0x0000000bae0d7c20 */ /* 0x004fe40008400000 */
[----:B------:R2:W-:Y:S01]  /*13290*/  @P4 STG.E desc[UR20][R6.64+0xa0], R11 ;  /* 0x0000a00b06004986 */ /* 0x0005e2000c101914 */
[----:B------:R-:W-:Y:S01]  /*132a0*/  ISETP.GT.AND P4, PT, R0, 0x30, P1 ;  /* 0x000000300000780c */ /* 0x000fe20000f84270 */
[----:B------:R-:W-:-:S02]  /*132b0*/  FMUL R175, R175, UR11 ;  /* 0x0000000bafaf7c20 */ /* 0x000fc40008400000 */
[----:B------:R-:W-:Y:S01]  /*132c0*/  @P5 STG.E desc[UR20][R6.64+0xa4], R173 ;  /* 0x0000a4ad06005986 */ /* 0x000fe2000c101914 */
[----:B-1----:R-:W-:Y:S01]  /*132d0*/  FMUL R9, R176, UR11 ;  /* 0x0000000bb0097c20 */ /* 0x002fe20008400000 */
[----:B------:R-:W-:Y:S01]  /*132e0*/  ISETP.GT.AND P5, PT, R0, 0x31, P1 ;  /* 0x000000310000780c */ /* 0x000fe20000fa4270 */
[----:B------:R-:W-:Y:S01]  /*132f0*/  FMUL R177, R177, UR11 ;  /* 0x0000000bb1b17c20 */ /* 0x000fe20008400000 */
[----:B------:R-:W-:Y:S02]  /*13300*/  F2FP.TF32.F32.PACK_B R13, R13 ;  /* 0x0000000dff0d723e */ /* 0x000fe400024050ff */
[----:B------:R-:W-:Y:S02]  /*13310*/  F2FP.TF32.F32.PACK_B R175, R175 ;  /* 0x000000afffaf723e */ /* 0x000fe400024050ff */
[----:B------:R-:W-:Y:S01]  /*13320*/  F2FP.TF32.F32.PACK_B R9, R9 ;  /* 0x00000009ff09723e */ /* 0x000fe200024050ff */
[----:B------:R1:W-:Y:S01]  /*13330*/  @P2 STG.E desc[UR20][R4.64+0xa0], R13 ;  /* 0x0000a00d04002986 */ /* 0x0003e2000c101914 */
[----:B------:R-:W-:-:S02]  /*13340*/  F2FP.TF32.F32.PACK_B R177, R177 ;  /* 0x000000b1ffb1723e */ /* 0x000fc400024050ff */
[C---:B------:R-:W-:Y:S01]  /*13350*/  ISETP.GT.AND P2, PT, R0.reuse, 0x30, P0 ;  /* 0x000000300000780c */ /* 0x040fe20000744270 */
        /* <DEDUP_REMOVED lines=24> */
[C---:B------:R-:W-:Y:S02]  /*134e0*/  ISETP.GT.AND P5, PT, R0.reuse, 0x41, P1 ;  /* 0x000000410000780c */ /* 0x040fe40000fa4270 */
[----:B------:R-:W-:Y:S01]  /*134f0*/  ISETP.GT.AND P6, PT, R0, 0x40, P0 ;  /* 0x000000400000780c */ /* 0x000fe200007c4270 */
[----:B------:R-:W-:Y:S01]  /*13500*/  FMUL R185, R185, UR11 ;  /* 0x0000000bb9b97c20 */ /* 0x000fe20008400000 */
[----:B------:R-:W-:Y:S02]  /*13510*/  F2FP.TF32.F32.PACK_B R9, R9 ;  /* 0x00000009ff09723e */ /* 0x000fe400024050ff */
[----:B------:R-:W-:Y:S01]  /*13520*/  F2FP.TF32.F32.PACK_B R183, R183 ;  /* 0x000000b7ffb7723e */ /* 0x000fe200024050ff */
[----:B--2---:R-:W-:Y:S01]  /*13530*/  FMUL R13, R186, UR11 ;  /* 0x0000000bba0d7c20 */ /* 0x004fe20008400000 */
[----:B------:R-:W-:Y:S01]  /*13540*/  F2FP.TF32.F32.PACK_B R11, R11 ;  /* 0x0000000bff0b723e */ /* 0x000fe200024050ff */
[----:B------:R1:W-:Y:S01]  /*13550*/  @P2 STG.E desc[UR20][R4.64+0xe0], R9 ;  /* 0x0000e00904002986 */ /* 0x0003e2000c101914 */
[----:B------:R-:W-:-:S02]  /*13560*/  F2FP.TF32.F32.PACK_B R185, R185 ;  /* 0x000000b9ffb9723e */ /* 0x000fc400024050ff */
[----:B------:R-:W-:Y:S01]  /*13570*/  F2FP.TF32.F32.PACK_B R13, R13 ;  /* 0x0000000dff0d723e */ /* 0x000fe200024050ff */
[----:B------:R-:W-:Y:S01]  /*13580*/  @P3 STG.E desc[UR20][R4.64+0xe4], R183 ;  /* 0x0000e4b704003986 */ /* 0x000fe2000c101914 */
[----:B------:R-:W-:-:S03]  /*13590*/  ISETP.GT.AND P3, PT, R0, 0x41, P0 ;  /* 0x000000410000780c */ /* 0x000fc60000764270 */
[----:B------:R2:W-:Y:S01]  /*135a0*/  @P4 STG.E desc[UR20][R6.64+0x100], R11 ;  /* 0x0001000b06004986 */ /* 0x0005e2000c101914 */
[----:B------:R-:W-:Y:S01]  /*135b0*/  ISETP.GT.AND P4, PT, R0, 0x48, P1 ;  /* 0x000000480000780c */ /* 0x000fe20000f84270 */
[----:B------:R-:W-:Y:S02]  /*135c0*/  FMUL R187, R187, UR11 ;  /* 0x0000000bbbbb7c20 */ /* 0x000fe40008400000 */
[----:B------:R-:W-:Y:S01]  /*135d0*/  @P5 STG.E desc[UR20][R6.64+0x104], R185 ;  /* 0x000104b906005986 */ /* 0x000fe2000c101914 */
[----:B-1----:R-:W-:-:S03]  /*135e0*/  FMUL R9, R188, UR11 ;  /* 0x0000000bbc097c20 */ /* 0x002fc60008400000 */
[----:B------:R1:W-:Y:S01]  /*135f0*/  @P6 STG.E desc[UR20][R4.64+0x100], R13 ;  /* 0x0001000d04006986 */ /* 0x0003e2000c101914 */
[C---:B------:R-:W-:Y:S01]  /*13600*/  ISETP.GT.AND P6, PT, R0.reuse, 0x49, P1 ;  /* 0x000000490000780c */ /* 0x040fe20000fc4270 */
[----:B------:R-:W-:Y:S01]  /*13610*/  FMUL R189, R189, UR11 ;  /* 0x0000000bbdbd7c20 */ /* 0x000fe20008400000 */
[----:B------:R-:W-:Y:S02]  /*13620*/  F2FP.TF32.F32.PACK_B R187, R187 ;  /* 0x000000bbffbb723e */ /* 0x000fe400024050ff */
[----:B------:R-:W-:Y:S02]  /*13630*/  F2FP.TF32.F32.PACK_B R9, R9 ;  /* 0x00000009ff09723e */ /* 0x000fe400024050ff */
[----:B------:R-:W-:Y:S01]  /*13640*/  ISETP.GT.AND P2, PT, R0, 0x48, P0 ;  /* 0x000000480000780c */ /* 0x000fe20000744270 */
[----:B------:R-:W-:Y:S01]  /*13650*/  @P3 STG.E desc[UR20][R4.64+0x104], R187 ;  /* 0x000104bb04003986 */ /* 0x000fe2000c101914 */
[----:B------:R-:W-:Y:S01]  /*13660*/  F2FP.TF32.F32.PACK_B R189, R189 ;  /* 0x000000bdffbd723e */ /* 0x000fe200024050ff */
[----:B------:R-:W-:Y:S01]  /*13670*/  FMUL R15, R190, UR11 ;  /* 0x0000000bbe0f7c20 */ /* 0x000fe20008400000 */
[C---:B------:R-:W-:Y:S01]  /*13680*/  ISETP.GT.AND P5, PT, R0.reuse, 0x49, P0 ;  /* 0x000000490000780c */ /* 0x040fe200007a4270 */
[----:B------:R3:W-:Y:S01]  /*13690*/  @P4 STG.E desc[UR20][R6.64+0x120], R9 ;  /* 0x0001200906004986 */ /* 0x0007e2000c101914 */
[----:B------:R-:W-:Y:S01]  /*136a0*/  ISETP.GT.AND P4, PT, R0, 0x50, P1 ;  /* 0x000000500000780c */ /* 0x000fe20000f84270 */
[----:B------:R-:W-:Y:S01]  /*136b0*/  FMUL R191, R191, UR11 ;  /* 0x0000000bbfbf7c20 */ /* 0x000fe20008400000 */
[----:B------:R-:W-:Y:S01]  /*136c0*/  FMUL R17, R192, UR11 ;  /* 0x0000000bc0117c20 */ /* 0x000fe20008400000 */
[----:B------:R-:W-:Y:S01]  /*136d0*/  @P6 STG.E desc[UR20][R6.64+0x124], R189 ;  /* 0x000124bd06006986 */ /* 0x000fe2000c101914 */
[----:B------:R-:W-:-:S02]  /*136e0*/  ISETP.GT.AND P3, PT, R0, 0x51, P1 ;  /* 0x000000510000780c */ /* 0x000fc40000f64270 */
[----:B------:R-:W-:Y:S02]  /*136f0*/  F2FP.TF32.F32.PACK_B R15, R15 ;  /* 0x0000000fff0f723e */ /* 0x000fe400024050ff */
[----:B------:R-:W-:Y:S01]  /*13700*/  ISETP.GT.AND P6, PT, R0, 0x50, P0 ;  /* 0x000000500000780c */ /* 0x000fe200007c4270 */
[----:B------:R-:W-:Y:S01]  /*13710*/  FMUL R193, R193, UR11 ;  /* 0x0000000bc1c17c20 */ /* 0x000fe20008400000 */
[----:B------:R-:W-:Y:S01]  /*13720*/  F2FP.TF32.F32.PACK_B R191, R191 ;  /* 0x000000bfffbf723e */ /* 0x000fe200024050ff */
[----:B--2---:R-:W-:Y:S01]  /*13730*/  FMUL R11, R194, UR11 ;  /* 0x0000000bc20b7c20 */ /* 0x004fe20008400000 */
[----:B------:R-:W-:Y:S01]  /*13740*/  F2FP.TF32.F32.PACK_B R17, R17 ;  /* 0x00000011ff11723e */ /* 0x000fe200024050ff */
[----:B------:R-:W-:Y:S01]  /*13750*/  @P2 STG.E desc[UR20][R4.64+0x120], R15 ;  /* 0x0001200f04002986 */ /* 0x000fe2000c101914 */
[----:B------:R-:W-:Y:S02]  /*13760*/  ISETP.GT.AND P2, PT, R0, 0x51, P0 ;  /* 0x000000510000780c */ /* 0x000fe40000744270 */
[----:B------:R-:W-:Y:S01]  /*13770*/  F2FP.TF32.F32.PACK_B R193, R193 ;  /* 0x000000c1ffc1723e */ /* 0x000fe200024050ff */
[----:B------:R-:W-:Y:S01]  /*13780*/  @P5 STG.E desc[UR20][R4.64+0x124], R191 ;  /* 0x000124bf04005986 */ /* 0x000fe2000c101914 */
[----:B------:R-:W-:Y:S01]  /*13790*/  F2FP.TF32.F32.PACK_B R11, R11 ;  /* 0x0000000bff0b723e */ /* 0x000fe200024050ff */
[----:B------:R-:W-:-:S02]  /*137a0*/  FMUL R195, R195, UR11 ;  /* 0x0000000bc3c37c20 */ /* 0x000fc40008400000 */
[----:B------:R-:W-:Y:S01]  /*137b0*/  @P4 STG.E desc[UR20][R6.64+0x140], R17 ;  /* 0x0001401106004986 */ /* 0x000fe2000c101914 */
[C---:B------:R-:W-:Y:S02]  /*137c0*/  ISETP.GT.AND P4, PT, R0.reuse, 0x59, P1 ;  /* 0x000000590000780c */ /* 0x040fe40000f84270 */
[----:B------:R-:W-:Y:S01]  /*137d0*/  ISETP.GT.AND P5, PT, R0, 0x58, P1 ;  /* 0x000000580000780c */ /* 0x000fe20000fa4270 */
[----:B------:R-:W-:Y:S01]  /*137e0*/  FMUL R197, R197, UR11 ;  /* 0x0000000bc5c57c20 */ /* 0x000fe20008400000 */
[----:B------:R-:W-:Y:S01]  /*137f0*/  @P3 STG.E desc[UR20][R6.64+0x144], R193 ;  /* 0x000144c106003986 */ /* 0x000fe2000c101914 */
[----:B------:R-:W-:Y:S01]  /*13800*/  FMUL R19, R196, UR11 ;  /* 0x0000000bc4137c20 */ /* 0x000fe20008400000 */
[----:B------:R-:W-:Y:S02]  /*13810*/  ISETP.GT.AND P3, PT, R0, 0x58, P0 ;  /* 0x000000580000780c */ /* 0x000fe40000764270 */
[----:B------:R-:W-:Y:S01]  /*13820*/  @P6 STG.E desc[UR20][R4.64+0x140], R11 ;  /* 0x0001400b04006986 */ /* 0x000fe2000c101914 */
[----:B------:R-:W-:-:S02]  /*13830*/  F2FP.TF32.F32.PACK_B R195, R195 ;  /* 0x000000c3ffc3723e */ /* 0x000fc400024050ff */
[----:B------:R-:W-:Y:S01]  /*13840*/  ISETP.GT.AND P6, PT, R0, 0x59, P0 ;  /* 0x000000590000780c */ /* 0x000fe200007c4270 */
[----:B------:R-:W-:Y:S01]  /*13850*/  FMUL R21, R198, UR11 ;  /* 0x0000000bc6157c20 */ /* 0x000fe20008400000 */
[----:B------:R-:W-:Y:S01]  /*13860*/  FMUL R199, R199, UR11 ;  /* 0x0000000bc7c77c20 */ /* 0x000fe20008400000 */
[----:B------:R-:W-:Y:S01]  /*13870*/  F2FP.TF32.F32.PACK_B R197, R197 ;  /* 0x000000c5ffc5723e */ /* 0x000fe200024050ff */
[----:B------:R-:W-:Y:S01]  /*13880*/  @P2 STG.E desc[UR20][R4.64+0x144], R195 ;  /* 0x000144c304002986 */ /* 0x000fe2000c101914 */
[----:B------:R-:W-:Y:S02]  /*13890*/  F2FP.TF32.F32.PACK_B R19, R19 ;  /* 0x00000013ff13723e */ /* 0x000fe400024050ff */
[----:B------:R-:W-:Y:S01]  /*138a0*/  ISETP.GT.AND P2, PT, R0, 0x60, P1 ;  /* 0x000000600000780c */ /* 0x000fe20000f44270 */
[----:B------:R-:W-:Y:S01]  /*138b0*/  @P4 STG.E desc[UR20][R6.64+0x164], R197 ;  /* 0x000164c506004986 */ /* 0x000fe2000c101914 */
[----:B------:R-:W-:Y:S01]  /*138c0*/  F2FP.TF32.F32.PACK_B R21, R21 ;  /* 0x00000015ff15723e */ /* 0x000fe200024050ff */
[----:B-1----:R-:W-:Y:S01]  /*138d0*/  FMUL R13, R200, UR11 ;  /* 0x0000000bc80d7c20 */ /* 0x002fe20008400000 */
[----:B------:R-:W-:Y:S01]  /*138e0*/  F2FP.TF32.F32.PACK_B R199, R199 ;  /* 0x000000c7ffc7723e */ /* 0x000fe200024050ff */
[----:B------:R-:W-:Y:S01]  /*138f0*/  @P5 STG.E desc[UR20][R6.64+0x160], R19 ;  /* 0x0001601306005986 */ /* 0x000fe2000c101914 */
[----:B------:R-:W-:-:S02]  /*13900*/  ISETP.GT.AND P4, PT, R0, 0x61, P1 ;  /* 0x000000610000780c */ /* 0x000fc40000f84270 */
[----:B------:R-:W-:Y:S01]  /*13910*/  ISETP.GT.AND P5, PT, R0, 0x60, P0 ;  /* 0x000000600000780c */ /* 0x000fe200007a4270 */
[----:B------:R-:W-:Y:S01]  /*13920*/  FMUL R201, R201, UR11 ;  /* 0x0000000bc9c97c20 */ /* 0x000fe20008400000 */
[----:B------:R-:W-:Y:S01]  /*13930*/  @P3 STG.E desc[UR20][R4.64+0x160], R21 ;  /* 0x0001601504003986 */ /* 0x000fe2000c101914 */
[----:B------:R-:W-:Y:S01]  /*13940*/  FMUL R23, R202, UR11 ;  /* 0x0000000bca177c20 */ /* 0x000fe20008400000 */
[----:B------:R-:W-:Y:S02]  /*13950*/  F2FP.TF32.F32.PACK_B R13, R13 ;  /* 0x0000000dff0d723e */ /* 0x000fe400024050ff */
[----:B------:R-:W-:Y:S01]  /*13960*/  @P6 STG.E desc[UR20][R4.64+0x164], R199 ;  /* 0x000164c704006986 */ /* 0x000fe2000c101914 */
[----:B------:R-:W-:Y:S01]  /*13970*/  ISETP.GT.AND P6, PT, R0, 0x61, P0 ;  /* 0x000000610000780c */ /* 0x000fe200007c4270 */
[----:B------:R-:W-:Y:S01]  /*13980*/  FMUL R203, R203, UR11 ;  /* 0x0000000bcbcb7c20 */ /* 0x000fe20008400000 */
[----:B------:R-:W-:Y:S01]  /*13990*/  F2FP.TF32.F32.PACK_B R201, R201 ;  /* 0x000000c9ffc9723e */ /* 0x000fe200024050ff */
[----:B------:R1:W-:Y:S01]  /*139a0*/  @P2 STG.E desc[UR20][R6.64+0x180], R13 ;  /* 0x0001800d06002986 */ /* 0x0003e2000c101914 */
[----:B------:R-:W-:-:S02]  /*139b0*/  F2FP.TF32.F32.PACK_B R23, R23 ;  /* 0x00000017ff17723e */ /* 0x000fc400024050ff */
[C---:B------:R-:W-:Y:S01]  /*139c0*/  ISETP.GT.AND P2, PT, R0.reuse, 0x68, P1 ;  /* 0x000000680000780c */ /* 0x040fe20000f44270 */
[----:B------:R-:W-:Y:S01]  /*139d0*/  @P4 STG.E desc[UR20][R6.64+0x184], R201 ;  /* 0x000184c906004986 */ /* 0x000fe2000c101914 */
[----:B------:R-:W-:Y:S01]  /*139e0*/  ISETP.GT.AND P3, PT, R0, 0x69, P1 ;  /* 0x000000690000780c */ /* 0x000fe20000f64270 */
[----:B------:R-:W-:Y:S01]  /*139f0*/  FMUL R153, R204, UR11 ;  /* 0x0000000bcc997c20 */ /* 0x000fe20008400000 */
[----:B------:R-:W-:Y:S01]  /*13a00*/  F2FP.TF32.F32.PACK_B R203, R203 ;  /* 0x000000cbffcb723e */ /* 0x000fe200024050ff */
[----:B------:R-:W-:Y:S01]  /*13a10*/  @P5 STG.E desc[UR20][R4.64+0x180], R23 ;  /* 0x0001801704005986 */ /* 0x000fe2000c101914 */
[C---:B------:R-:W-:Y:S01]  /*13a20*/  ISETP.GT.AND P4, PT, R0.reuse, 0x68, P0 ;  /* 0x000000680000780c */ /* 0x040fe20000784270 */
[----:B------:R-:W-:Y:S01]  /*13a30*/  FMUL R205, R205, UR11 ;  /* 0x0000000bcdcd7c20 */ /* 0x000fe20008400000 */
[----:B------:R-:W-:Y:S01]  /*13a40*/  ISETP.GT.AND P5, PT, R0, 0x69, P0 ;  /* 0x000000690000780c */ /* 0x000fe200007a4270 */
[----:B------:R-:W-:Y:S01]  /*13a50*/  FMUL R155, R206, UR11 ;  /* 0x0000000bce9b7c20 */ /* 0x000fe20008400000 */
[----:B------:R-:W-:Y:S01]  /*13a60*/  FMUL R207, R207, UR11 ;  /* 0x0000000bcfcf7c20 */ /* 0x000fe20008400000 */
[----:B------:R-:W-:Y:S01]  /*13a70*/  @P6 STG.E desc[UR20][R4.64+0x184], R203 ;  /* 0x000184cb04006986 */ /* 0x000fe2000c101914 */
[----:B------:R-:W-:-:S02]  /*13a80*/  F2FP.TF32.F32.PACK_B R153, R153 ;  /* 0x00000099ff99723e */ /* 0x000fc400024050ff */
[----:B------:R-:W-:Y:S02]  /*13a90*/  ISETP.GT.AND P6, PT, R0, 0x70, P1 ;  /* 0x000000700000780c */ /* 0x000fe40000fc4270 */
[----:B------:R-:W-:Y:S01]  /*13aa0*/  F2FP.TF32.F32.PACK_B R205, R205 ;  /* 0x000000cdffcd723e */ /* 0x000fe200024050ff */
[----:B------:R-:W-:Y:S01]  /*13ab0*/  FMUL R157, R208, UR11 ;  /* 0x0000000bd09d7c20 */ /* 0x000fe20008400000 */
[----:B------:R-:W-:Y:S01]  /*13ac0*/  F2FP.TF32.F32.PACK_B R155, R155 ;  /* 0x0000009bff9b723e */ /* 0x000fe200024050ff */
[----:B------:R-:W-:Y:S01]  /*13ad0*/  @P2 STG.E desc[UR20][R6.64+0x1a0], R153 ;  /* 0x0001a09906002986 */ /* 0x000fe2000c101914 */
[----:B------:R-:W-:Y:S02]  /*13ae0*/  F2FP.TF32.F32.PACK_B R207, R207 ;  /* 0x000000cfffcf723e */ /* 0x000fe400024050ff */
[C---:B------:R-:W-:Y:S01]  /*13af0*/  ISETP.GT.AND P2, PT, R0.reuse, 0x71, P1 ;  /* 0x000000710000780c */ /* 0x040fe20000f44270 */
[----:B------:R-:W-:Y:S01]  /*13b00*/  @P3 STG.E desc[UR20][R6.64+0x1a4], R205 ;  /* 0x0001a4cd06003986 */ /* 0x000fe2000c101914 */
[----:B------:R-:W-:Y:S01]  /*13b10*/  ISETP.GT.AND P3, PT, R0, 0x70, P0 ;  /* 0x000000700000780c */ /* 0x000fe20000764270 */
[----:B------:R-:W-:Y:S01]  /*13b20*/  FMUL R209, R209, UR11 ;  /* 0x0000000bd1d17c20 */ /* 0x000fe20008400000 */
[----:B------:R-:W-:Y:S01]  /*13b30*/  F2FP.TF32.F32.PACK_B R157, R157 ;  /* 0x0000009dff9d723e */ /* 0x000fe200024050ff */
[----:B------:R-:W-:Y:S01]  /*13b40*/  @P4 STG.E desc[UR20][R4.64+0x1a0], R155 ;  /* 0x0001a09b04004986 */ /* 0x000fe2000c101914 */
[----:B------:R-:W-:Y:S01]  /*13b50*/  FMUL R159, R210, UR11 ;  /* 0x0000000bd29f7c20 */ /* 0x000fe20008400000 */
[----:B------:R-:W-:-:S02]  /*13b60*/  ISETP.GT.AND P4, PT, R0, 0x71, P0 ;  /* 0x000000710000780c */ /* 0x000fc40000784270 */
[----:B------:R-:W-:Y:S01]  /*13b70*/  @P5 STG.E desc[UR20][R4.64+0x1a4], R207 ;  /* 0x0001a4cf04005986 */ /* 0x000fe2000c101914 */
[C---:B------:R-:W-:Y:S02]  /*13b80*/  ISETP.GT.AND P5, PT, R0.reuse, 0x78, P1 ;  /* 0x000000780000780c */ /* 0x040fe40000fa4270 */
[C---:B------:R-:W-:Y:S01]  /*13b90*/  ISETP.GT.AND P1, PT, R0.reuse, 0x79, P1 ;  /* 0x000000790000780c */ /* 0x040fe20000f24270 */
[----:B------:R-:W-:Y:S01]  /*13ba0*/  FMUL R211, R211, UR11 ;  /* 0x0000000bd3d37c20 */ /* 0x000fe20008400000 */
[----:B------:R-:W-:Y:S01]  /*13bb0*/  @P6 STG.E desc[UR20][R6.64+0x1c0], R157 ;  /* 0x0001c09d06006986 */ /* 0x000fe2000c101914 */
[----:B------:R-:W-:Y:S01]  /*13bc0*/  FMUL R213, R213, UR11 ;  /* 0x0000000bd5d57c20 */ /* 0x000fe20008400000 */
[----:B------:R-:W-:Y:S02]  /*13bd0*/  F2FP.TF32.F32.PACK_B R209, R209 ;  /* 0x000000d1ffd1723e */ /* 0x000fe400024050ff */
[----:B------:R-:W-:Y:S01]  /*13be0*/  ISETP.GT.AND P6, PT, R0, 0x78, P0 ;  /* 0x000000780000780c */ /* 0x000fe200007c4270 */
[----:B------:R-:W-:Y:S01]  /*13bf0*/  FMUL R161, R212, UR11 ;  /* 0x0000000bd4a17c20 */ /* 0x000fe20008400000 */
[----:B------:R-:W-:Y:S01]  /*13c00*/  F2FP.TF32.F32.PACK_B R159, R159 ;  /* 0x0000009fff9f723e */ /* 0x000fe200024050ff */
[----:B------:R-:W-:Y:S01]  /*13c10*/  FMUL R163, R214, UR11 ;  /* 0x0000000bd6a37c20 */ /* 0x000fe20008400000 */
[----:B------:R-:W-:Y:S01]  /*13c20*/  USHF.L.U32 UR7, UR14, 0x9, URZ ;  /* 0x000000090e077899 */ /* 0x000fe2000800063f */
[----:B------:R-:W-:Y:S01]  /*13c30*/  F2FP.TF32.F32.PACK_B R211, R211 ;  /* 0x000000d3ffd3723e */ /* 0x000fe200024050ff */
[----:B------:R-:W-:Y:S01]  /*13c40*/  @P2 STG.E desc[UR20][R6.64+0x1c4], R209 ;  /* 0x0001c4d106002986 */ /* 0x000fe2000c101914 */
[----:B------:R-:W-:Y:S01]  /*13c50*/  F2FP.TF32.F32.PACK_B R213, R213 ;  /* 0x000000d5ffd5723e */ /* 0x000fe200024050ff */
[----:B------:R-:W-:Y:S01]  /*13c60*/  USHF.L.U64.HI UR6, UR14, 0x9, UR15 ;  /* 0x000000090e067899 */ /* 0x000fe2000801020f */
[----:B------:R-:W-:Y:S01]  /*13c70*/  F2FP.TF32.F32.PACK_B R161, R161 ;  /* 0x000000a1ffa1723e */ /* 0x000fe200024050ff */
[----:B------:R-:W-:Y:S01]  /*13c80*/  @P3 STG.E desc[UR20][R4.64+0x1c0], R159 ;  /* 0x0001c09f04003986 */ /* 0x000fe2000c101914 */
[----:B------:R-:W-:Y:S01]  /*13c90*/  ISETP.GT.AND P3, PT, R14, 0x80, PT ;  /* 0x000000800e00780c */ /* 0x000fe20003f64270 */
[----:B---3--:R-:W-:Y:S01]  /*13ca0*/  IMAD.U32 R9, RZ, RZ, UR7 ;  /* 0x00000007ff097e24 */ /* 0x008fe2000f8e00ff */
[----:B------:R-:W-:Y:S01]  /*13cb0*/  F2FP.TF32.F32.PACK_B R163, R163 ;  /* 0x000000a3ffa3723e */ /* 0x000fe200024050ff */
[----:B------:R-:W-:Y:S01]  /*13cc0*/  @P4 STG.E desc[UR20][R4.64+0x1c4], R211 ;  /* 0x0001c4d304004986 */ /* 0x000fe2000c101914 */
[----:B------:R-:W-:-:S03]  /*13cd0*/  ISETP.GT.AND P0, PT, R0, 0x79, P0 ;  /* 0x000000790000780c */ /* 0x000fc60000704270 */
[----:B------:R-:W-:Y:S01]  /*13ce0*/  @P1 STG.E desc[UR20][R6.64+0x1e4], R213 ;  /* 0x0001e4d506001986 */ /* 0x000fe2000c101914 */
[----:B------:R-:W-:Y:S01]  /*13cf0*/  ISETP.GT.AND P1, PT, R0, RZ, P3 ;  /* 0x000000ff0000720c */ /* 0x000fe20001f24270 */
[----:B------:R-:W-:Y:S02]  /*13d00*/  FMUL R215, R215, UR11 ;  /* 0x0000000bd7d77c20 */ /* 0x000fe40008400000 */
[----:B------:R2:W-:Y:S01]  /*13d10*/  @P5 STG.E desc[UR20][R6.64+0x1e0], R161 ;  /* 0x0001e0a106005986 */ /* 0x0005e2000c101914 */
[----:B-1----:R-:W-:Y:S01]  /*13d20*/  FMUL R13, R88, UR11 ;  /* 0x0000000b580d7c20 */ /* 0x002fe20008400000 */
[----:B------:R-:W-:Y:S02]  /*13d30*/  ISETP.GT.AND P4, PT, R0, 0x1, P3 ;  /* 0x000000010000780c */ /* 0x000fe40001f84270 */
[----:B------:R-:W-:Y:S01]  /*13d40*/  @P6 STG.E desc[UR20][R4.64+0x1e0], R163 ;  /* 0x0001e0a304006986 */ /* 0x000fe2000c101914 */
[C---:B------:R-:W-:Y:S01]  /*13d50*/  IADD3 R8, P2, P6, R2.reuse, UR9, R9 ;  /* 0x0000000902087c10 */ /* 0x040fe2000fe5e009 */
[----:B------:R-:W-:Y:S01]  /*13d60*/  FMUL R89, R89, UR11 ;  /* 0x0000000b59597c20 */ /* 0x000fe20008400000 */
[----:B------:R-:W-:Y:S01]  /*13d70*/  F2FP.TF32.F32.PACK_B R215, R215 ;  /* 0x000000d7ffd7723e */ /* 0x000fe200024050ff */
[----:B--2---:R-:W-:Y:S01]  /*13d80*/  IMAD.U32 R7, RZ, RZ, UR6 ;  /* 0x00000006ff077e24 */ /* 0x004fe2000f8e00ff */
[----:B------:R-:W-:-:S02]  /*13d90*/  IADD3 R6, P5, R2, UR7, RZ ;  /* 0x0000000702067c10 */ /* 0x000fc4000ffbe0ff */
[----:B------:R-:W-:Y:S02]  /*13da0*/  F2FP.TF32.F32.PACK_B R13, R13 ;  /* 0x0000000dff0d723e */ /* 0x000fe400024050ff */
[C---:B------:R-:W-:Y:S02]  /*13db0*/  IADD3.X R9, R3.reuse, UR8, R7, P2, P6 ;  /* 0x0000000803097c10 */ /* 0x040fe400097ec407 */
[----:B------:R-:W-:Y:S02]  /*13dc0*/  IADD3.X R7, R3, UR6, RZ, P5, !PT ;  /* 0x0000000603077c10 */ /* 0x000fe4000affe4ff */
[----:B------:R-:W-:Y:S01]  /*13dd0*/  ISETP.GT.AND P2, PT, R14, 0x88, PT ;  /* 0x000000880e00780c */ /* 0x000fe20003f44270 */
[----:B------:R1:W-:Y:S01]  /*13de0*/  @P0 STG.E desc[UR20][R4.64+0x1e4], R215 ;  /* 0x0001e4d704000986 */ /* 0x0003e2000c101914 */
[----:B------:R-:W-:Y:S02]  /*13df0*/  F2FP.TF32.F32.PACK_B R89, R89 ;  /* 0x00000059ff59723e */ /* 0x000fe400024050ff */
[C---:B------:R-:W-:Y:S01]  /*13e00*/  ISETP.GT.AND P0, PT, R0.reuse, RZ, P2 ;  /* 0x000000ff0000720c */ /* 0x040fe20001704270 */
[----:B------:R2:W-:Y:S01]  /*13e10*/  @P1 STG.E desc[UR20][R6.64], R13 ;  /* 0x0000000d06001986 */ /* 0x0005e2000c101914 */
[----:B------:R-:W-:Y:S01]  /*13e20*/  ISETP.GT.AND P1, PT, R0, 0x1, P2 ;  /* 0x000000010000780c */ /* 0x000fe20001724270 */
[----:B------:R-:W-:Y:S01]  /*13e30*/  FMUL R15, R90, UR11 ;  /* 0x0000000b5a0f7c20 */ /* 0x000fe20008400000 */
[----:B------:R-:W-:Y:S01]  /*13e40*/  FMUL R91, R91, UR11 ;  /* 0x0000000b5b5b7c20 */ /* 0x000fe20008400000 */
[----:B------:R-:W-:Y:S01]  /*13e50*/  @P4 STG.E desc[UR20][R6.64+0x4], R89 ;  /* 0x0000045906004986 */ /* 0x000fe2000c101914 */
[----:B------:R-:W-:-:S02]  /*13e60*/  IADD3 R10, P4, R6, UR9, RZ ;  /* 0x00000009060a7c10 */ /* 0x000fc4000ff9e0ff */
[----:B------:R-:W-:Y:S02]  /*13e70*/  F2FP.TF32.F32.PACK_B R15, R15 ;  /* 0x0000000fff0f723e */ /* 0x000fe400024050ff */
[----:B------:R-:W-:Y:S02]  /*13e80*/  IADD3.X R11, R7, UR8, RZ, P4, !PT ;  /* 0x00000008070b7c10 */ /* 0x000fe4000a7fe4ff */
[----:B------:R-:W-:Y:S02]  /*13e90*/  F2FP.TF32.F32.PACK_B R91, R91 ;  /* 0x0000005bff5b723e */ /* 0x000fe400024050ff */
[C---:B------:R-:W-:Y:S01]  /*13ea0*/  ISETP.GT.AND P4, PT, R0.reuse, 0x8, P3 ;  /* 0x000000080000780c */ /* 0x040fe20001f84270 */
[----:B------:R-:W-:Y:S01]  /*13eb0*/  @P0 STG.E desc[UR20][R10.64], R15 ;  /* 0x0000000f0a000986 */ /* 0x000fe2000c101914 */
[C---:B------:R-:W-:Y:S02]  /*13ec0*/  ISETP.GT.AND P5, PT, R0.reuse, 0x9, P3 ;  /* 0x000000090000780c */ /* 0x040fe40001fa4270 */
[C---:B------:R-:W-:Y:S01]  /*13ed0*/  ISETP.GT.AND P0, PT, R0.reuse, 0x8, P2 ;  /* 0x000000080000780c */ /* 0x040fe20001704270 */
[----:B------:R-:W-:Y:S01]  /*13ee0*/  @P1 STG.E desc[UR20][R10.64+0x4], R91 ;  /* 0x0000045b0a001986 */ /* 0x000fe2000c101914 */
[----:B------:R-:W-:Y:S01]  /*13ef0*/  ISETP.GT.AND P1, PT, R0, 0x9, P2 ;  /* 0x000000090000780c */ /* 0x000fe20001724270 */
[----:B-1----:R-:W-:Y:S01]  /*13f00*/  FMUL R5, R92, UR11 ;  /* 0x0000000b5c057c20 */ /* 0x002fe20008400000 */
[----:B------:R-:W-:Y:S01]  /*13f10*/  FMUL R93, R93, UR11 ;  /* 0x0000000b5d5d7c20 */ /* 0x000fe20008400000 */
[----:B--2---:R-:W-:Y:S01]  /*13f20*/  FMUL R13, R94, UR11 ;  /* 0x0000000b5e0d7c20 */ /* 0x004fe20008400000 */
[----:B------:R-:W-:-:S02]  /*13f30*/  FMUL R95, R95, UR11 ;  /* 0x0000000b5f5f7c20 */ /* 0x000fc40008400000 */
[----:B------:R-:W-:Y:S02]  /*13f40*/  F2FP.TF32.F32.PACK_B R5, R5 ;  /* 0x00000005ff05723e */ /* 0x000fe400024050ff */
[----:B------:R-:W-:Y:S02]  /*13f50*/  F2FP.TF32.F32.PACK_B R93, R93 ;  /* 0x0000005dff5d723e */ /* 0x000fe400024050ff */
[----:B------:R-:W-:Y:S01]  /*13f60*/  F2FP.TF32.F32.PACK_B R13, R13 ;  /* 0x0000000dff0d723e */ /* 0x000fe200024050ff */
[----:B------:R1:W-:Y:S01]  /*13f70*/  @P4 STG.E desc[UR20][R6.64+0x20], R5 ;  /* 0x0000200506004986 */ /* 0x0003e2000c101914 */
[----:B------:R-:W-:Y:S01]  /*13f80*/  F2FP.TF32.F32.PACK_B R95, R95 ;  /* 0x0000005fff5f723e */ /* 0x000fe200024050ff */
[----:B------:R-:W-:Y:S02]  /*13f90*/  @P1 IMAD.MOV.U32 R4, RZ, RZ, R8 ;  /* 0x000000ffff041224 */ /* 0x000fe400078e0008 */
[----:B------:R-:W-:Y:S04]  /*13fa0*/  @P5 STG.E desc[UR20][R6.64+0x24], R93 ;  /* 0x0000245d06005986 */ /* 0x000fe8000c101914 */
[----:B------:R-:W-:Y:S01]  /*13fb0*/  @P0 STG.E desc[UR20][R8.64+0x20], R13 ;  /* 0x0000200d08000986 */ /* 0x000fe2000c101914 */
[C---:B------:R-:W-:Y:S01]  /*13fc0*/  ISETP.GT.AND P0, PT, R0.reuse, 0x10, P2 ;  /* 0x000000100000780c */ /* 0x040fe20001704270 */
[----:B-1----:R-:W-:Y:S01]  /*13fd0*/  @P1 IMAD.MOV.U32 R5, RZ, RZ, R9 ;  /* 0x000000ffff051224 */ /* 0x002fe200078e0009 */
[----:B------:R-:W-:-:S02]  /*13fe0*/  ISETP.GT.AND P4, PT, R0, 0x10, P3 ;  /* 0x000000100000780c */ /* 0x000fc40001f84270 */
[C---:B------:R-:W-:Y:S02]  /*13ff0*/  ISETP.GT.AND P5, PT, R0.reuse, 0x11, P3 ;  /* 0x000000110000780c */ /* 0x040fe40001fa4270 */
[----:B------:R1:W-:Y:S01]  /*14000*/  @P1 STG.E desc[UR20][R4.64+0x24], R95 ;  /* 0x0000245f04001986 */ /* 0x0003e2000c101914 */
[----:B------:R-:W-:Y:S01]  /*14010*/  ISETP.GT.AND P1, PT, R0, 0x11, P2 ;  /* 0x000000110000780c */ /* 0x000fe20001724270 */
[----:B------:R-:W-:Y:S01]  /*14020*/  FMUL R15, R96, UR11 ;  /* 0x0000000b600f7c20 */ /* 0x000fe20008400000 */
[----:B------:R-:W-:Y:S01]  /*14030*/  FMUL R97, R97, UR11 ;  /* 0x0000000b61617c20 */ /* 0x000fe20008400000 */
[----:B------:R-:W-:Y:S01]  /*14040*/  FMUL R11, R98, UR11 ;  /* 0x0000000b620b7c20 */ /* 0x000fe20008400000 */
[----:B------:R-:W-:Y:S02]  /*14050*/  FMUL R99, R99, UR11 ;  /* 0x0000000b63637c20 */ /* 0x000fe40008400000 */
[----:B------:R-:W-:Y:S02]  /*14060*/  F2FP.TF32.F32.PACK_B R15, R15 ;  /* 0x0000000fff0f723e */ /* 0x000fe400024050ff */
[----:B------:R-:W-:-:S02]  /*14070*/  F2FP.TF32.F32.PACK_B R97, R97 ;  /* 0x00000061ff61723e */ /* 0x000fc400024050ff */
[----:B------:R-:W-:Y:S01]  /*14080*/  F2FP.TF32.F32.PACK_B R11, R11 ;  /* 0x0000000bff0b723e */ /* 0x000fe200024050ff */
[----:B-1----:R-:W-:Y:S02]  /*14090*/  @P0 IMAD.MOV.U32 R4, RZ, RZ, R8 ;  /* 0x000000ffff040224 */ /* 0x002fe400078e0008 */
[----:B------:R-:W-:Y:S01]  /*140a0*/  @P0 IMAD.MOV.U32 R5, RZ, RZ, R9 ;  /* 0x000000ffff050224 */ /* 0x000fe200078e0009 */
[----:B------:R-:W-:Y:S01]  /*140b0*/  @P4 STG.E desc[UR20][R6.64+0x40], R15 ;  /* 0x0000400f06004986 */ /* 0x000fe2000c101914 */
[----:B------:R-:W-:-:S03]  /*140c0*/  F2FP.TF32.F32.PACK_B R99, R99 ;  /* 0x00000063ff63723e */ /* 0x000fc600024050ff */
[----:B------:R-:W-:Y:S04]  /*140d0*/  @P5 STG.E desc[UR20][R6.64+0x44], R97 ;  /* 0x0000446106005986 */ /* 0x000fe8000c101914 */
[----:B------:R1:W-:Y:S01]  /*140e0*/  @P0 STG.E desc[UR20][R4.64+0x40], R11 ;  /* 0x0000400b04000986 */ /* 0x0003e2000c101914 */
[C---:B------:R-:W-:Y:S02]  /*140f0*/  ISETP.GT.AND P0, PT, R0.reuse, 0x18, P2 ;  /* 0x000000180000780c */ /* 0x040fe40001704270 */
[C---:B------:R-:W-:Y:S02]  /*14100*/  ISETP.GT.AND P4, PT, R0.reuse, 0x18, P3 ;  /* 0x000000180000780c */ /* 0x040fe40001f84270 */
[----:B------:R-:W-:Y:S01]  /*14110*/  ISETP.GT.AND P5, PT, R0, 0x19, P3 ;  /* 0x000000190000780c */ /* 0x000fe20001fa4270 */
[----:B-1----:R-:W-:-:S02]  /*14120*/  @P1 IMAD.MOV.U32 R4, RZ, RZ, R8 ;  /* 0x000000ffff041224 */ /* 0x002fc400078e0008 */
[----:B------:R-:W-:Y:S02]  /*14130*/  @P1 IMAD.MOV.U32 R5, RZ, RZ, R9 ;  /* 0x000000ffff051224 */ /* 0x000fe400078e0009 */
[----:B------:R-:W-:Y:S01]  /*14140*/  FMUL R13, R100, UR11 ;  /* 0x0000000b640d7c20 */ /* 0x000fe20008400000 */
[----:B------:R-:W-:Y:S02]  /*14150*/  FMUL R101, R101, UR11 ;  /* 0x0000000b65657c20 */ /* 0x000fe40008400000 */
[----:B------:R1:W-:Y:S01]  /*14160*/  @P1 STG.E desc[UR20][R4.64+0x44], R99 ;  /* 0x0000446304001986 */ /* 0x0003e2000c101914 */
[----:B------:R-:W-:Y:S01]  /*14170*/  ISETP.GT.AND P1, PT, R0, 0x19, P2 ;  /* 0x000000190000780c */ /* 0x000fe20001724270 */
[----:B------:R-:W-:Y:S01]  /*14180*/  FMUL R15, R102, UR11 ;  /* 0x0000000b660f7c20 */ /* 0x000fe20008400000 */
[----:B------:R-:W-:Y:S02]  /*14190*/  F2FP.TF32.F32.PACK_B R13, R13 ;  /* 0x0000000dff0d723e */ /* 0x000fe400024050ff */
[----:B------:R-:W-:Y:S01]  /*141a0*/  F2FP.TF32.F32.PACK_B R101, R101 ;  /* 0x00000065ff65723e */ /* 0x000fe200024050ff */
[----:B------:R-:W-:Y:S01]  /*141b0*/  FMUL R103, R103, UR11 ;  /* 0x0000000b67677c20 */ /* 0x000fe20008400000 */
[----:B------:R-:W-:Y:S01]  /*141c0*/  F2FP.TF32.F32.PACK_B R15, R15 ;  /* 0x0000000fff0f723e */ /* 0x000fe200024050ff */
[----:B------:R-:W-:Y:S01]  /*141d0*/  @P4 STG.E desc[UR20][R6.64+0x60], R13 ;  /* 0x0000600d06004986 */ /* 0x000fe2000c101914 */
[----:B-1----:R-:W-:-:S02]  /*141e0*/  @P0 IMAD.MOV.U32 R4, RZ, RZ, R8 ;  /* 0x000000ffff040224 */ /* 0x002fc400078e0008 */
[----:B------:R-:W-:Y:S01]  /*141f0*/  @P0 IMAD.MOV.U32 R5, RZ, RZ, R9 ;  /* 0x000000ffff050224 */ /* 0x000fe200078e0009 */
[----:B------:R-:W-:Y:S01]  /*14200*/  @P5 STG.E desc[UR20][R6.64+0x64], R101 ;  /* 0x0000646506005986 */ /* 0x000fe2000c101914 */
[----:B------:R-:W-:-:S03]  /*14210*/  F2FP.TF32.F32.PACK_B R103, R103 ;  /* 0x00000067ff67723e */ /* 0x000fc600024050ff */
[----:B------:R1:W-:Y:S01]  /*14220*/  @P0 STG.E desc[UR20][R4.64+0x60], R15 ;  /* 0x0000600f04000986 */ /* 0x0003e2000c101914 */
[C---:B------:R-:W-:Y:S02]  /*14230*/  ISETP.GT.AND P0, PT, R0.reuse, 0x20, P2 ;  /* 0x000000200000780c */ /* 0x040fe40001704270 */
[C---:B------:R-:W-:Y:S02]  /*14240*/  ISETP.GT.AND P4, PT, R0.reuse, 0x20, P3 ;  /* 0x000000200000780c */ /* 0x040fe40001f84270 */
[----:B------:R-:W-:Y:S01]  /*14250*/  ISETP.GT.AND P5, PT, R0, 0x21, P3 ;  /* 0x000000210000780c */ /* 0x000fe20001fa4270 */
[----:B-1----:R-:W-:Y:S02]  /*14260*/  @P1 IMAD.MOV.U32 R4, RZ, RZ, R8 ;  /* 0x000000ffff041224 */ /* 0x002fe400078e0008 */
[----:B------:R-:W-:Y:S02]  /*14270*/  @P1 IMAD.MOV.U32 R5, RZ, RZ, R9 ;  /* 0x000000ffff051224 */ /* 0x000fe400078e0009 */
[----:B------:R-:W-:Y:S01]  /*14280*/  FMUL R11, R104, UR11 ;  /* 0x0000000b680b7c20 */ /* 0x000fe20008400000 */
[----:B------:R-:W-:-:S02]  /*14290*/  FMUL R105, R105, UR11 ;  /* 0x0000000b69697c20 */ /* 0x000fc40008400000 */
        /* <DEDUP_REMOVED lines=8> */
[----:B-1----:R-:W-:Y:S02]  /*14320*/  @P0 IMAD.MOV.U32 R4, RZ, RZ, R8 ;  /* 0x000000ffff040224 */ /* 0x002fe400078e0008 */
        /* <DEDUP_REMOVED lines=107> */
[----:B------:R-:W-:Y:S01]  /*149e0*/  FMUL R11, R128, UR11 ;  /* 0x0000000b800b7c20 */ /* 0x000fe20008400000 */
[----:B-1----:R-:W-:Y:S02]  /*149f0*/  @P1 IMAD.MOV.U32 R4, RZ, RZ, R8 ;  /* 0x000000ffff041224 */ /* 0x002fe400078e0008 */
[----:B------:R-:W-:Y:S02]  /*14a00*/  @P1 IMAD.MOV.U32 R5, RZ, RZ, R9 ;  /* 0x000000ffff051224 */ /* 0x000fe400078e0009 */
[----:B------:R-:W-:Y:S01]  /*14a10*/  FMUL R129, R129, UR11 ;  /* 0x0000000b81817c20 */ /* 0x000fe20008400000 */
[----:B------:R-:W-:-:S02]  /*14a20*/  FMUL R13, R130, UR11 ;  /* 0x0000000b820d7c20 */ /* 0x000fc40008400000 */
[----:B------:R1:W-:Y:S01]  /*14a30*/  @P1 STG.E desc[UR20][R4.64+0x124], R127 ;  /* 0x0001247f04001986 */ /* 0x0003e2000c101914 */
[C---:B------:R-:W-:Y:S02]  /*14a40*/  ISETP.GT.AND P1, PT, R0.reuse, 0x51, P2 ;  /* 0x000000510000780c */ /* 0x040fe40001724270 */
        /* <DEDUP_REMOVED lines=8> */
[----:B------:R-:W-:-:S02]  /*14ad0*/  ISETP.GT.AND P4, PT, R0, 0x58, P3 ;  /* 0x000000580000780c */ /* 0x000fc40001f84270 */
[----:B------:R-:W-:Y:S01]  /*14ae0*/  ISETP.GT.AND P5, PT, R0, 0x59, P3 ;  /* 0x000000590000780c */ /* 0x000fe20001fa4270 */
[----:B------:R1:W-:Y:S01]  /*14af0*/  @P0 STG.E desc[UR20][R4.64+0x140], R13 ;  /* 0x0001400d04000986 */ /* 0x0003e2000c101914 */
[----:B------:R-:W-:Y:S01]  /*14b00*/  F2FP.TF32.F32.PACK_B R131, R131 ;  /* 0x00000083ff83723e */ /* 0x000fe200024050ff */
[----:B------:R-:W-:Y:S01]  /*14b10*/  FMUL R15, R132, UR11 ;  /* 0x0000000b840f7c20 */ /* 0x000fe20008400000 */
[----:B------:R-:W-:Y:S01]  /*14b20*/  ISETP.GT.AND P0, PT, R0, 0x58, P2 ;  /* 0x000000580000780c */ /* 0x000fe20001704270 */
[----:B------:R-:W-:Y:S01]  /*14b30*/  FMUL R133, R133, UR11 ;  /* 0x0000000b85857c20 */ /* 0x000fe20008400000 */
[----:B-1----:R-:W-:Y:S02]  /*14b40*/  @P1 IMAD.MOV.U32 R4, RZ, RZ, R8 ;  /* 0x000000ffff041224 */ /* 0x002fe400078e0008 */
[----:B------:R-:W-:Y:S01]  /*14b50*/  @P1 IMAD.MOV.U32 R5, RZ, RZ, R9 ;  /* 0x000000ffff051224 */ /* 0x000fe200078e0009 */
[----:B------:R-:W-:Y:S01]  /*14b60*/  F2FP.TF32.F32.PACK_B R15, R15 ;  /* 0x0000000fff0f723e */ /* 0x000fe200024050ff */
[----:B------:R-:W-:Y:S01]  /*14b70*/  FMUL R11, R134, UR11 ;  /* 0x0000000b860b7c20 */ /* 0x000fe20008400000 */
[----:B------:R-:W-:-:S02]  /*14b80*/  F2FP.TF32.F32.PACK_B R133, R133 ;  /* 0x00000085ff85723e */ /* 0x000fc400024050ff */
[----:B------:R1:W-:Y:S01]  /*14b90*/  @P1 STG.E desc[UR20][R4.64+0x144], R131 ;  /* 0x0001448304001986 */ /* 0x0003e2000c101914 */
[----:B------:R-:W-:-:S03]  /*14ba0*/  ISETP.GT.AND P1, PT, R0, 0x59, P2 ;  /* 0x000000590000780c */ /* 0x000fc60001724270 */
[----:B------:R2:W-:Y:S01]  /*14bb0*/  @P4 STG.E desc[UR20][R6.64+0x160], R15 ;  /* 0x0001600f06004986 */ /* 0x0005e2000c101914 */
[C---:B------:R-:W-:Y:S01]  /*14bc0*/  ISETP.GT.AND P4, PT, R0.reuse, 0x60, P2 ;  /* 0x000000600000780c */ /* 0x040fe20001784270 */
[----:B------:R-:W-:Y:S01]  /*14bd0*/  FMUL R135, R135, UR11 ;  /* 0x0000000b87877c20 */ /* 0x000fe20008400000 */
[----:B------:R-:W-:Y:S01]  /*14be0*/  F2FP.TF32.F32.PACK_B R11, R11 ;  /* 0x0000000bff0b723e */ /* 0x000fe200024050ff */
[----:B------:R-:W-:Y:S01]  /*14bf0*/  @P5 STG.E desc[UR20][R6.64+0x164], R133 ;  /* 0x0001648506005986 */ /* 0x000fe2000c101914 */
[C---:B------:R-:W-:Y:S01]  /*14c00*/  ISETP.GT.AND P5, PT, R0.reuse, 0x60, P3 ;  /* 0x000000600000780c */ /* 0x040fe20001fa4270 */
[----:B-1----:R-:W-:Y:S02]  /*14c10*/  @P0 IMAD.MOV.U32 R4, RZ, RZ, R8 ;  /* 0x000000ffff040224 */ /* 0x002fe400078e0008 */
[----:B------:R-:W-:Y:S01]  /*14c20*/  @P0 IMAD.MOV.U32 R5, RZ, RZ, R9 ;  /* 0x000000ffff050224 */ /* 0x000fe200078e0009 */
[----:B------:R-:W-:Y:S01]  /*14c30*/  ISETP.GT.AND P6, PT, R0, 0x61, P3 ;  /* 0x000000610000780c */ /* 0x000fe20001fc4270 */
[----:B------:R-:W-:Y:S01]  /*14c40*/  FMUL R13, R136, UR11 ;  /* 0x0000000b880d7c20 */ /* 0x000fe20008400000 */
[----:B------:R-:W-:Y:S01]  /*14c50*/  FMUL R137, R137, UR11 ;  /* 0x0000000b89897c20 */ /* 0x000fe20008400000 */
[----:B------:R-:W-:Y:S01]  /*14c60*/  F2FP.TF32.F32.PACK_B R135, R135 ;  /* 0x00000087ff87723e */ /* 0x000fe200024050ff */
[----:B------:R1:W-:Y:S01]  /*14c70*/  @P0 STG.E desc[UR20][R4.64+0x160], R11 ;  /* 0x0001600b04000986 */ /* 0x0003e2000c101914 */
[----:B--2---:R-:W-:Y:S01]  /*14c80*/  FMUL R15, R138, UR11 ;  /* 0x0000000b8a0f7c20 */ /* 0x004fe20008400000 */
[----:B------:R-:W-:-:S02]  /*14c90*/  F2FP.TF32.F32.PACK_B R13, R13 ;  /* 0x0000000dff0d723e */ /* 0x000fc400024050ff */
[----:B------:R-:W-:Y:S02]  /*14ca0*/  ISETP.GT.AND P0, PT, R0, 0x61, P2 ;  /* 0x000000610000780c */ /* 0x000fe40001704270 */
[----:B------:R-:W-:Y:S01]  /*14cb0*/  F2FP.TF32.F32.PACK_B R137, R137 ;  /* 0x00000089ff89723e */ /* 0x000fe200024050ff */
[----:B-1----:R-:W-:Y:S02]  /*14cc0*/  @P1 IMAD.MOV.U32 R4, RZ, RZ, R8 ;  /* 0x000000ffff041224 */ /* 0x002fe400078e0008 */
[----:B------:R-:W-:Y:S01]  /*14cd0*/  @P1 IMAD.MOV.U32 R5, RZ, RZ, R9 ;  /* 0x000000ffff051224 */ /* 0x000fe200078e0009 */
[----:B------:R-:W-:-:S04]  /*14ce0*/  F2FP.TF32.F32.PACK_B R15, R15 ;  /* 0x0000000fff0f723e */ /* 0x000fc800024050ff */
[----:B------:R1:W-:Y:S01]  /*14cf0*/  @P1 STG.E desc[UR20][R4.64+0x164], R135 ;  /* 0x0001648704001986 */ /* 0x0003e2000c101914 */
[----:B------:R-:W-:-:S03]  /*14d00*/  FMUL R139, R139, UR11 ;  /* 0x0000000b8b8b7c20 */ /* 0x000fc60008400000 */
[----:B------:R2:W-:Y:S01]  /*14d10*/  @P5 STG.E desc[UR20][R6.64+0x180], R13 ;  /* 0x0001800d06005986 */ /* 0x0005e2000c101914 */
[----:B------:R-:W-:-:S03]  /*14d20*/  ISETP.GT.AND P5, PT, R0, 0x68, P2 ;  /* 0x000000680000780c */ /* 0x000fc600017a4270 */
[----:B------:R-:W-:Y:S01]  /*14d30*/  @P6 STG.E desc[UR20][R6.64+0x184], R137 ;  /* 0x0001848906006986 */ /* 0x000fe2000c101914 */
[----:B-1----:R-:W-:Y:S02]  /*14d40*/  @P4 IMAD.MOV.U32 R4, RZ, RZ, R8 ;  /* 0x000000ffff044224 */ /* 0x002fe400078e0008 */
[----:B------:R-:W-:Y:S01]  /*14d50*/  @P4 IMAD.MOV.U32 R5, RZ, RZ, R9 ;  /* 0x000000ffff054224 */ /* 0x000fe200078e0009 */
[----:B------:R-:W-:-:S04]  /*14d60*/  ISETP.GT.AND P1, PT, R0, 0x68, P3 ;  /* 0x000000680000780c */ /* 0x000fc80001f24270 */
[----:B------:R1:W-:Y:S01]  /*14d70*/  @P4 STG.E desc[UR20][R4.64+0x180], R15 ;  /* 0x0001800f04004986 */ /* 0x0003e2000c101914 */
[----:B------:R-:W-:Y:S01]  /*14d80*/  ISETP.GT.AND P4, PT, R0, 0x69, P3 ;  /* 0x000000690000780c */ /* 0x000fe20001f84270 */
[----:B------:R-:W-:Y:S01]  /*14d90*/  FMUL R11, R140, UR11 ;  /* 0x0000000b8c0b7c20 */ /* 0x000fe20008400000 */
[----:B------:R-:W-:Y:S01]  /*14da0*/  ISETP.GT.AND P6, PT, R0, 0x69, P2 ;  /* 0x000000690000780c */ /* 0x000fe200017c4270 */
[----:B------:R-:W-:Y:S01]  /*14db0*/  FMUL R141, R141, UR11 ;  /* 0x0000000b8d8d7c20 */ /* 0x000fe20008400000 */
[----:B------:R-:W-:Y:S01]  /*14dc0*/  F2FP.TF32.F32.PACK_B R139, R139 ;  /* 0x0000008bff8b723e */ /* 0x000fe200024050ff */
[----:B--2---:R-:W-:Y:S01]  /*14dd0*/  FMUL R13, R142, UR11 ;  /* 0x0000000b8e0d7c20 */ /* 0x004fe20008400000 */
[----:B------:R-:W-:Y:S01]  /*14de0*/  F2FP.TF32.F32.PACK_B R11, R11 ;  /* 0x0000000bff0b723e */ /* 0x000fe200024050ff */
[----:B-1----:R-:W-:Y:S02]  /*14df0*/  @P0 IMAD.MOV.U32 R4, RZ, RZ, R8 ;  /* 0x000000ffff040224 */ /* 0x002fe400078e0008 */
[----:B------:R-:W-:Y:S01]  /*14e00*/  @P0 IMAD.MOV.U32 R5, RZ, RZ, R9 ;  /* 0x000000ffff050224 */ /* 0x000fe200078e0009 */
[----:B------:R-:W-:Y:S01]  /*14e10*/  F2FP.TF32.F32.PACK_B R141, R141 ;  /* 0x0000008dff8d723e */ /* 0x000fe200024050ff */
[----:B------:R-:W-:Y:S01]  /*14e20*/  FMUL R143, R143, UR11 ;  /* 0x0000000b8f8f7c20 */ /* 0x000fe20008400000 */
[----:B------:R-:W-:-:S02]  /*14e30*/  F2FP.TF32.F32.PACK_B R13, R13 ;  /* 0x0000000dff0d723e */ /* 0x000fc400024050ff */
[----:B------:R1:W-:Y:S02]  /*14e40*/  @P0 STG.E desc[UR20][R4.64+0x184], R139 ;  /* 0x0001848b04000986 */ /* 0x0003e4000c101914 */
[----:B------:R-:W-:Y:S02]  /*14e50*/  F2FP.TF32.F32.PACK_B R143, R143 ;  /* 0x0000008fff8f723e */ /* 0x000fe400024050ff */
[----:B------:R-:W-:Y:S04]  /*14e60*/  @P1 STG.E desc[UR20][R6.64+0x1a0], R11 ;  /* 0x0001a00b06001986 */ /* 0x000fe8000c101914 */
[----:B------:R-:W-:Y:S01]  /*14e70*/  @P4 STG.E desc[UR20][R6.64+0x1a4], R141 ;  /* 0x0001a48d06004986 */ /* 0x000fe2000c101914 */
[----:B-1----:R-:W-:Y:S02]  /*14e80*/  @P5 IMAD.MOV.U32 R4, RZ, RZ, R8 ;  /* 0x000000ffff045224 */ /* 0x002fe400078e0008 */
[----:B------:R-:W-:-:S05]  /*14e90*/  @P5 IMAD.MOV.U32 R5, RZ, RZ, R9 ;  /* 0x000000ffff055224 */ /* 0x000fca00078e0009 */
[----:B------:R1:W-:Y:S01]  /*14ea0*/  @P5 STG.E desc[UR20][R4.64+0x1a0], R13 ;  /* 0x0001a00d04005986 */ /* 0x0003e2000c101914 */
[----:B------:R-:W-:Y:S01]  /*14eb0*/  ISETP.GT.AND P5, PT, R0, 0x71, P3 ;  /* 0x000000710000780c */ /* 0x000fe20001fa4270 */
[----:B------:R-:W-:Y:S01]  /*14ec0*/  FMUL R145, R145, UR11 ;  /* 0x0000000b91917c20 */ /* 0x000fe20008400000 */
[----:B-1----:R-:W-:Y:S02]  /*14ed0*/  @P6 IMAD.MOV.U32 R4, RZ, RZ, R8 ;  /* 0x000000ffff046224 */ /* 0x002fe400078e0008 */
[----:B------:R-:W-:-:S05]  /*14ee0*/  @P6 IMAD.MOV.U32 R5, RZ, RZ, R9 ;  /* 0x000000ffff056224 */ /* 0x000fca00078e0009 */
[----:B------:R1:W-:Y:S01]  /*14ef0*/  @P6 STG.E desc[UR20][R4.64+0x1a4], R143 ;  /* 0x0001a48f04006986 */ /* 0x0003e2000c101914 */
[C---:B------:R-:W-:Y:S02]  /*14f00*/  ISETP.GT.AND P6, PT, R0.reuse, 0x70, P2 ;  /* 0x000000700000780c */ /* 0x040fe400017c4270 */
[----:B------:R-:W-:Y:S02]  /*14f10*/  ISETP.GT.AND P4, PT, R0, 0x70, P3 ;  /* 0x000000700000780c */ /* 0x000fe40001f84270 */
[----:B------:R-:W-:Y:S01]  /*14f20*/  F2FP.TF32.F32.PACK_B R145, R145 ;  /* 0x00000091ff91723e */ /* 0x000fe200024050ff */
[----:B------:R-:W-:Y:S01]  /*14f30*/  FMUL R11, R144, UR11 ;  /* 0x0000000b900b7c20 */ /* 0x000fe20008400000 */
[----:B------:R-:W-:-:S03]  /*14f40*/  FMUL R15, R146, UR11 ;  /* 0x0000000b920f7c20 */ /* 0x000fc60008400000 */
[----:B------:R-:W-:Y:S01]  /*14f50*/  @P5 STG.E desc[UR20][R6.64+0x1c4], R145 ;  /* 0x0001c49106005986 */ /* 0x000fe2000c101914 */
[----:B------:R-:W-:Y:S02]  /*14f60*/  ISETP.GT.AND P5, PT, R0, 0x71, P2 ;  /* 0x000000710000780c */ /* 0x000fe400017a4270 */
[----:B------:R-:W-:Y:S01]  /*14f70*/  F2FP.TF32.F32.PACK_B R11, R11 ;  /* 0x0000000bff0b723e */ /* 0x000fe200024050ff */
[----:B-1----:R-:W-:Y:S01]  /*14f80*/  @P6 IMAD.MOV.U32 R4, RZ, RZ, R8 ;  /* 0x000000ffff046224 */ /* 0x002fe200078e0008 */
[----:B------:R-:W-:Y:S01]  /*14f90*/  F2FP.TF32.F32.PACK_B R15, R15 ;  /* 0x0000000fff0f723e */ /* 0x000fe200024050ff */
[----:B------:R-:W-:Y:S02]  /*14fa0*/  @P6 IMAD.MOV.U32 R5, RZ, RZ, R9 ;  /* 0x000000ffff056224 */ /* 0x000fe400078e0009 */
[----:B------:R-:W-:Y:S01]  /*14fb0*/  @P4 STG.E desc[UR20][R6.64+0x1c0], R11 ;  /* 0x0001c00b06004986 */ /* 0x000fe2000c101914 */
[----:B------:R-:W-:-:S03]  /*14fc0*/  FMUL R147, R147, UR11 ;  /* 0x0000000b93937c20 */ /* 0x000fc60008400000 */
[----:B------:R1:W-:Y:S01]  /*14fd0*/  @P6 STG.E desc[UR20][R4.64+0x1c0], R15 ;  /* 0x0001c00f04006986 */ /* 0x0003e2000c101914 */
[C---:B------:R-:W-:Y:S02]  /*14fe0*/  ISETP.GT.AND P4, PT, R0.reuse, 0x78, P3 ;  /* 0x000000780000780c */ /* 0x040fe40001f84270 */
[C---:B------:R-:W-:Y:S02]  /*14ff0*/  ISETP.GT.AND P3, PT, R0.reuse, 0x79, P3 ;  /* 0x000000790000780c */ /* 0x040fe40001f64270 */
[----:B------:R-:W-:Y:S02]  /*15000*/  ISETP.GT.AND P6, PT, R0, 0x78, P2 ;  /* 0x000000780000780c */ /* 0x000fe400017c4270 */
[----:B------:R-:W-:Y:S01]  /*15010*/  F2FP.TF32.F32.PACK_B R147, R147 ;  /* 0x00000093ff93723e */ /* 0x000fe200024050ff */
[----:B-1----:R-:W-:Y:S01]  /*15020*/  IMAD.U32 R5, RZ, RZ, UR14 ;  /* 0x0000000eff057e24 */ /* 0x002fe2000f8e00ff */
[----:B------:R-:W-:-:S03]  /*15030*/  ISETP.GT.AND P1, PT, R14, 0xc0, PT ;  /* 0x000000c00e00780c */ /* 0x000fc60003f24270 */
[----:B------:R-:W-:-:S04]  /*15040*/  IMAD.WIDE.U32 R4, R5, 0x300, R2 ;  /* 0x0000030005047825 */ /* 0x000fc800078e0002 */
[----:B------:R-:W-:Y:S01]  /*15050*/  FMUL R149, R149, UR11 ;  /* 0x0000000b95957c20 */ /* 0x000fe20008400000 */
[----:B------:R-:W-:Y:S02]  /*15060*/  @P5 IMAD.MOV.U32 R2, RZ, RZ, R8 ;  /* 0x000000ffff025224 */ /* 0x000fe400078e0008 */
[----:B------:R-:W-:Y:S01]  /*15070*/  @P5 IMAD.MOV.U32 R3, RZ, RZ, R9 ;  /* 0x000000ffff035224 */ /* 0x000fe200078e0009 */
[----:B------:R-:W-:Y:S01]  /*15080*/  ISETP.GT.AND P2, PT, R0, 0x79, P2 ;  /* 0x000000790000780c */ /* 0x000fe20001744270 */
[----:B------:R-:W-:Y:S01]  /*15090*/  FMUL R17, R148, UR11 ;  /* 0x0000000b94117c20 */ /* 0x000fe20008400000 */
[----:B------:R-:W-:Y:S02]  /*150a0*/  FMUL R13, R150, UR11 ;  /* 0x0000000b960d7c20 */ /* 0x000fe40008400000 */
[----:B------:R1:W-:Y:S01]  /*150b0*/  @P5 STG.E desc[UR20][R2.64+0x1c4], R147 ;  /* 0x0001c49302005986 */ /* 0x0003e2000c101914 */
[----:B------:R-:W-:Y:S01]  /*150c0*/  ISETP.GT.AND P5, PT, R0, RZ, P1 ;  /* 0x000000ff0000720c */ /* 0x000fe20000fa4270 */
[----:B------:R-:W-:Y:S01]  /*150d0*/  FMUL R151, R151, UR11 ;  /* 0x0000000b97977c20 */ /* 0x000fe20008400000 */
[----:B------:R-:W-:Y:S01]  /*150e0*/  F2FP.TF32.F32.PACK_B R149, R149 ;  /* 0x00000095ff95723e */ /* 0x000fe200024050ff */
[----:B------:R-:W-:Y:S01]  /*150f0*/  UIMAD UR6, UR15, 0x300, URZ ;  /* 0x000003000f0678a4 */ /* 0x000fe2000f8e023f */
[----:B------:R-:W-:Y:S01]  /*15100*/  FMUL R19, R24, UR11 ;  /* 0x0000000b18137c20 */ /* 0x000fe20008400000 */
[----:B------:R-:W-:-:S02]  /*15110*/  F2FP.TF32.F32.PACK_B R17, R17 ;  /* 0x00000011ff11723e */ /* 0x000fc400024050ff */
[----:B------:R-:W-:Y:S01]  /*15120*/  F2FP.TF32.F32.PACK_B R13, R13 ;  /* 0x0000000dff0d723e */ /* 0x000fe200024050ff */
[----:B------:R-:W-:Y:S01]  /*15130*/  @P3 STG.E desc[UR20][R6.64+0x1e4], R149 ;  /* 0x0001e49506003986 */ /* 0x000fe2000c101914 */
[----:B------:R-:W-:Y:S01]  /*15140*/  F2FP.TF32.F32.PACK_B R151, R151 ;  /* 0x00000097ff97723e */ /* 0x000fe200024050ff */
[----:B-1----:R-:W-:Y:S01]  /*15150*/  @P6 IMAD.MOV.U32 R2, RZ, RZ, R8 ;  /* 0x000000ffff026224 */ /* 0x002fe200078e0008 */
[----:B------:R-:W-:Y:S01]  /*15160*/  ISETP.GT.AND P3, PT, R0, 0x1, P1 ;  /* 0x000000010000780c */ /* 0x000fe20000f64270 */
[----:B------:R-:W-:Y:S01]  /*15170*/  @P6 IMAD.MOV.U32 R3, RZ, RZ, R9 ;  /* 0x000000ffff036224 */ /* 0x000fe200078e0009 */
[----:B------:R-:W-:Y:S01]  /*15180*/  F2FP.TF32.F32.PACK_B R19, R19 ;  /* 0x00000013ff13723e */ /* 0x000fe200024050ff */
[----:B------:R-:W-:Y:S01]  /*15190*/  VIADD R5, R5, UR6 ;  /* 0x0000000605057c36 */ /* 0x000fe20008000000 */
[----:B------:R-:W-:Y:S01]  /*151a0*/  ISETP.GT.AND P0, PT, R14, 0xc8, PT ;  /* 0x000000c80e00780c */ /* 0x000fe20003f04270 */
[----:B------:R1:W-:Y:S04]  /*151b0*/  @P4 STG.E desc[UR20][R6.64+0x1e0], R17 ;  /* 0x0001e01106004986 */ /* 0x0003e8000c101914 */
[----:B------:R2:W-:Y:S01]  /*151c0*/  @P6 STG.E desc[UR20][R2.64+0x1e0], R13 ;  /* 0x0001e00d02006986 */ /* 0x0005e2000c101914 */
[----:B------:R-:W-:-:S03]  /*151d0*/  FMUL R25, R25, UR11 ;  /* 0x0000000b19197c20 */ /* 0x000fc60008400000 */
[----:B------:R-:W-:Y:S04]  /*151e0*/  @P2 STG.E desc[UR20][R8.64+0x1e4], R151 ;  /* 0x0001e49708002986 */ /* 0x000fe8000c101914 */
[----:B------:R-:W-:Y:S01]  /*151f0*/  @P5 STG.E desc[UR20][R4.64], R19 ;  /* 0x0000001304005986 */ /* 0x000fe2000c101914 */
[C---:B------:R-:W-:Y:S02]  /*15200*/  ISETP.GT.AND P5, PT, R0.reuse, 0x1, P0 ;  /* 0x000000010000780c */ /* 0x040fe400007a4270 */
[----:B------:R-:W-:Y:S02]  /*15210*/  ISETP.GT.AND P2, PT, R0, RZ, P0 ;  /* 0x000000ff0000720c */ /* 0x000fe40000744270 */
[----:B-1----:R-:W-:Y:S01]  /*15220*/  IADD3 R6, P4, R4, UR9, RZ ;  /* 0x0000000904067c10 */ /* 0x002fe2000ff9e0ff */
[----:B--2---:R-:W-:Y:S01]  /*15230*/  @P3 IMAD.MOV.U32 R2, RZ, RZ, R4 ;  /* 0x000000ffff023224 */ /* 0x004fe200078e0004 */
[----:B------:R-:W-:Y:S01]  /*15240*/  F2FP.TF32.F32.PACK_B R25, R25 ;  /* 0x00000019ff19723e */ /* 0x000fe200024050ff */
[----:B------:R-:W-:Y:S01]  /*15250*/  @P3 IMAD.MOV.U32 R3, RZ, RZ, R5 ;  /* 0x000000ffff033224 */ /* 0x000fe200078e0005 */
[----:B------:R-:W-:Y:S01]  /*15260*/  ISETP.GT.AND P6, PT, R0, 0x8, P1 ;  /* 0x000000080000780c */ /* 0x000fe20000fc4270 */
[----:B------:R-:W-:Y:S01]  /*15270*/  FMUL R21, R26, UR11 ;  /* 0x0000000b1a157c20 */ /* 0x000fe20008400000 */
[----:B------:R-:W-:Y:S01]  /*15280*/  FMUL R27, R27, UR11 ;  /* 0x0000000b1b1b7c20 */ /* 0x000fe20008400000 */
[----:B------:R-:W-:Y:S01]  /*15290*/  IADD3.X R7, R5, UR8, RZ, P4, !PT ;  /* 0x0000000805077c10 */ /* 0x000fe2000a7fe4ff */
[----:B------:R1:W-:Y:S01]  /*152a0*/  @P3 STG.E desc[UR20][R2.64+0x4], R25 ;  /* 0x0000041902003986 */ /* 0x0003e2000c101914 */
[----:B------:R-:W-:-:S02]  /*152b0*/  ISETP.GT.AND P3, PT, R0, 0x9, P1 ;  /* 0x000000090000780c */ /* 0x000fc40000f64270 */
[----:B------:R-:W-:Y:S01]  /*152c0*/  F2FP.TF32.F32.PACK_B R21, R21 ;  /* 0x00000015ff15723e */ /* 0x000fe200024050ff */
[----:B------:R-:W-:Y:S01]  /*152d0*/  FMUL R23, R28, UR11 ;  /* 0x0000000b1c177c20 */ /* 0x000fe20008400000 */
[----:B------:R-:W-:-:S03]  /*152e0*/  F2FP.TF32.F32.PACK_B R27, R27 ;  /* 0x0000001bff1b723e */ /* 0x000fc600024050ff */
[----:B------:R-:W-:Y:S01]  /*152f0*/  @P2 STG.E desc[UR20][R6.64], R21 ;  /* 0x0000001506002986 */ /* 0x000fe2000c101914 */
[----:B-1----:R-:W-:Y:S02]  /*15300*/  @P5 IMAD.MOV.U32 R2, RZ, RZ, R6 ;  /* 0x000000ffff025224 */ /* 0x002fe400078e0006 */
[----:B------:R-:W-:Y:S01]  /*15310*/  @P5 IMAD.MOV.U32 R3, RZ, RZ, R7 ;  /* 0x000000ffff035224 */ /* 0x000fe200078e0007 */
[C---:B------:R-:W-:Y:S01]  /*15320*/  ISETP.GT.AND P2, PT, R0.reuse, 0x8, P0 ;  /* 0x000000080000780c */ /* 0x040fe20000744270 */
[----:B------:R-:W-:Y:S01]  /*15330*/  FMUL R29, R29, UR11 ;  /* 0x0000000b1d1d7c20 */ /* 0x000fe20008400000 */
[----:B------:R-:W-:Y:S02]  /*15340*/  F2FP.TF32.F32.PACK_B R23, R23 ;  /* 0x00000017ff17723e */ /* 0x000fe400024050ff */
[----:B------:R1:W-:Y:S01]  /*15350*/  @P5 STG.E desc[UR20][R2.64+0x4], R27 ;  /* 0x0000041b02005986 */ /* 0x0003e2000c101914 */
[----:B------:R-:W-:Y:S01]  /*15360*/  ISETP.GT.AND P5, PT, R0, 0x9, P0 ;  /* 0x000000090000780c */ /* 0x000fe200007a4270 */
[----:B------:R-:W-:Y:S01]  /*15370*/  FMUL R89, R30, UR11 ;  /* 0x0000000b1e597c20 */ /* 0x000fe20008400000 */
[----:B------:R-:W-:Y:S01]  /*15380*/  F2FP.TF32.F32.PACK_B R29, R29 ;  /* 0x0000001dff1d723e */ /* 0x000fe200024050ff */
[----:B-1----:R-:W-:-:S02]  /*15390*/  @P6 IMAD.MOV.U32 R2, RZ, RZ, R4 ;  /* 0x000000ffff026224 */ /* 0x002fc400078e0004 */
[----:B------:R-:W-:-:S05]  /*153a0*/  @P6 IMAD.MOV.U32 R3, RZ, RZ, R5 ;  /* 0x000000ffff036224 */ /* 0x000fca00078e0005 */
[----:B------:R1:W-:Y:S01]  /*153b0*/  @P6 STG.E desc[UR20][R2.64+0x20], R23 ;  /* 0x0000201702006986 */ /* 0x0003e2000c101914 */
[----:B------:R-:W-:Y:S01]  /*153c0*/  ISETP.GT.AND P6, PT, R0, 0x10, P1 ;  /* 0x000000100000780c */ /* 0x000fe20000fc4270 */
[----:B------:R-:W-:Y:S01]  /*153d0*/  FMUL R31, R31, UR11 ;  /* 0x0000000b1f1f7c20 */ /* 0x000fe20008400000 */
[----:B------:R-:W-:Y:S01]  /*153e0*/  F2FP.TF32.F32.PACK_B R89, R89 ;  /* 0x00000059ff59723e */ /* 0x000fe200024050ff */
[----:B-1----:R-:W-:Y:S02]  /*153f0*/  @P3 IMAD.MOV.U32 R2, RZ, RZ, R4 ;  /* 0x000000ffff023224 */ /* 0x002fe400078e0004 */
        /* <DEDUP_REMOVED lines=104> */
[----:B------:R-:W-:Y:S02]  /*15a80*/  F2FP.TF32.F32.PACK_B R103, R103 ;  /* 0x00000067ff67723e */ /* 0x000fe400024050ff */
[----:B------:R-:W-:Y:S01]  /*15a90*/  ISETP.GT.AND P2, PT, R0, 0x30, P0 ;  /* 0x000000300000780c */ /* 0x000fe20000744270 */
[----:B------:R-:W-:Y:S01]  /*15aa0*/  FMUL R49, R49, UR11 ;  /* 0x0000000b31317c20 */ /* 0x000fe20008400000 */
        /* <DEDUP_REMOVED lines=12> */
[----:B------:R-:W-:Y:S01]  /*15b70*/  FMUL R107, R52, UR11 ;  /* 0x0000000b346b7c20 */ /* 0x000fe20008400000 */
[----:B-1----:R-:W-:Y:S02]  /*15b80*/  @P3 IMAD.MOV.U32 R2, RZ, RZ, R4 ;  /* 0x000000ffff023224 */ /* 0x002fe400078e0004 */
[----:B------:R-:W-:-:S05]  /*15b90*/  @P3 IMAD.MOV.U32 R3, RZ, RZ, R5 ;  /* 0x000000ffff033224 */ /* 0x000fca00078e0005 */
[----:B------:R1:W-:Y:S01]  /*15ba0*/  @P3 STG.E desc[UR20][R2.64+0xc4], R49 ;  /* 0x0000c43102003986 */ /* 0x0003e2000c101914 */
[----:B------:R-:W-:Y:S01]  /*15bb0*/  F2FP.TF32.F32.PACK_B R51, R51 ;  /* 0x00000033ff33723e */ /* 0x000fe200024050ff */
[--C-:B------:R-:W-:Y:S01]  /*15bc0*/  @P5 IMAD.MOV.U32 R8, RZ, RZ, R6.reuse ;  /* 0x000000ffff085224 */ /* 0x100fe200078e0006 */
[----:B------:R-:W-:Y:S02]  /*15bd0*/  IADD3.X R9, R5, UR8, RZ, P4, !PT ;  /* 0x0000000805097c10 */ /* 0x000fe4000a7fe4ff */
[----:B------:R-:W-:Y:S01]  /*15be0*/  F2FP.TF32.F32.PACK_B R107, R107 ;  /* 0x0000006bff6b723e */ /* 0x000fe200024050ff */
[----:B-1----:R-:W-:Y:S02]  /*15bf0*/  @P2 IMAD.MOV.U32 R2, RZ, RZ, R6 ;  /* 0x000000ffff022224 */ /* 0x002fe400078e0006 */
[----:B------:R-:W-:Y:S01]  /*15c00*/  @P2 IMAD.MOV.U32 R3, RZ, RZ, R7 ;  /* 0x000000ffff032224 */ /* 0x000fe200078e0007 */
[----:B------:R-:W-:-:S04]  /*15c10*/  ISETP.GT.AND P3, PT, R0, 0x39, P1 ;  /* 0x000000390000780c */ /* 0x000fc80000f64270 */
[----:B------:R1:W-:Y:S01]  /*15c20*/  @P2 STG.E desc[UR20][R2.64+0xc0], R105 ;  /* 0x0000c06902002986 */ /* 0x0003e2000c101914 */
[----:B------:R-:W-:-:S03]  /*15c30*/  ISETP.GT.AND P2, PT, R0, 0x38, P0 ;  /* 0x000000380000780c */ /* 0x000fc60000744270 */
[----:B------:R-:W-:Y:S01]  /*15c40*/  @P5 STG.E desc[UR20][R8.64+0xc4], R51 ;  /* 0x0000c43308005986 */ /* 0x000fe2000c101914 */
[----:B------:R-:W-:Y:S01]  /*15c50*/  ISETP.GT.AND P5, PT, R0, 0x40, P1 ;  /* 0x000000400000780c */ /* 0x000fe20000fa4270 */
[----:B-1----:R-:W-:Y:S02]  /*15c60*/  @P6 IMAD.MOV.U32 R2, RZ, RZ, R4 ;  /* 0x000000ffff026224 */ /* 0x002fe400078e0004 */
[----:B------:R-:W-:Y:S02]  /*15c70*/  @P6 IMAD.MOV.U32 R3, RZ, RZ, R5 ;  /* 0x000000ffff036224 */ /* 0x000fe400078e0005 */
[----:B------:R-:W-:-:S03]  /*15c80*/  FMUL R53, R53, UR11 ;  /* 0x0000000b35357c20 */ /* 0x000fc60008400000 */
[----:B------:R1:W-:Y:S01]  /*15c90*/  @P6 STG.E desc[UR20][R2.64+0xe0], R107 ;  /* 0x0000e06b02006986 */ /* 0x0003e2000c101914 */
[----:B------:R-:W-:Y:S01]  /*15ca0*/  ISETP.GT.AND P6, PT, R0, 0x39, P0 ;  /* 0x000000390000780c */ /* 0x000fe200007c4270 */
[----:B------:R-:W-:Y:S01]  /*15cb0*/  FMUL R109, R54, UR11 ;  /* 0x0000000b366d7c20 */ /* 0x000fe20008400000 */
[----:B------:R-:W-:Y:S01]  /*15cc0*/  FMUL R55, R55, UR11 ;  /* 0x0000000b37377c20 */ /* 0x000fe20008400000 */
[----:B------:R-:W-:Y:S01]  /*15cd0*/  F2FP.TF32.F32.PACK_B R53, R53 ;  /* 0x00000035ff35723e */ /* 0x000fe200024050ff */
[----:B------:R-:W-:Y:S01]  /*15ce0*/  FMUL R111, R56, UR11 ;  /* 0x0000000b386f7c20 */ /* 0x000fe20008400000 */
[----:B------:R-:W-:Y:S01]  /*15cf0*/  VIADD R6, R4, UR9 ;  /* 0x0000000904067c36 */ /* 0x000fe20008000000 */
[----:B------:R-:W-:Y:S01]  /*15d00*/  F2FP.TF32.F32.PACK_B R109, R109 ;  /* 0x0000006dff6d723e */ /* 0x000fe200024050ff */
[----:B------:R-:W-:Y:S02]  /*15d10*/  @P2 IMAD.MOV.U32 R7, RZ, RZ, R9 ;  /* 0x000000ffff072224 */ /* 0x000fe400078e0009 */
[----:B-1----:R-:W-:-:S02]  /*15d20*/  @P3 IMAD.MOV.U32 R2, RZ, RZ, R4 ;  /* 0x000000ffff023224 */ /* 0x002fc400078e0004 */
[----:B------:R-:W-:Y:S01]  /*15d30*/  @P3 IMAD.MOV.U32 R3, RZ, RZ, R5 ;  /* 0x000000ffff033224 */ /* 0x000fe200078e0005 */
[----:B------:R-:W-:Y:S01]  /*15d40*/  F2FP.TF32.F32.PACK_B R55, R55 ;  /* 0x00000037ff37723e */ /* 0x000fe200024050ff */
[----:B------:R-:W-:Y:S01]  /*15d50*/  VIADD R10, R4, UR9 ;  /* 0x00000009040a7c36 */ /* 0x000fe20008000000 */
[C---:B------:R-:W-:Y:S01]  /*15d60*/  ISETP.GT.AND P4, PT, R0.reuse, 0x41, P1 ;  /* 0x000000410000780c */ /* 0x040fe20000f84270 */
[----:B------:R-:W-:Y:S01]  /*15d70*/  @P6 IMAD.MOV.U32 R11, RZ, RZ, R9 ;  /* 0x000000ffff0b6224 */ /* 0x000fe200078e0009 */
[----:B------:R1:W-:Y:S01]  /*15d80*/  @P3 STG.E desc[UR20][R2.64+0xe4], R53 ;  /* 0x0000e43502003986 */ /* 0x0003e2000c101914 */
[----:B------:R-:W-:Y:S02]  /*15d90*/  F2FP.TF32.F32.PACK_B R111, R111 ;  /* 0x0000006fff6f723e */ /* 0x000fe400024050ff */
[C---:B------:R-:W-:Y:S01]  /*15da0*/  ISETP.GT.AND P3, PT, R0.reuse, 0x40, P0 ;  /* 0x000000400000780c */ /* 0x040fe20000764270 */
[----:B------:R2:W-:Y:S01]  /*15db0*/  @P2 STG.E desc[UR20][R6.64+0xe0], R109 ;  /* 0x0000e06d06002986 */ /* 0x0005e2000c101914 */
[----:B------:R-:W-:-:S03]  /*15dc0*/  ISETP.GT.AND P2, PT, R0, 0x41, P0 ;  /* 0x000000410000780c */ /* 0x000fc60000744270 */
[----:B------:R-:W-:Y:S01]  /*15dd0*/  @P6 STG.E desc[UR20][R10.64+0xe4], R55 ;  /* 0x0000e4370a006986 */ /* 0x000fe2000c101914 */
[--C-:B-1----:R-:W-:Y:S02]  /*15de0*/  @P5 IMAD.MOV.U32 R2, RZ, RZ, R4.reuse ;  /* 0x000000ffff025224 */ /* 0x102fe400078e0004 */
[----:B------:R-:W-:Y:S02]  /*15df0*/  @P5 IMAD.MOV.U32 R3, RZ, RZ, R5 ;  /* 0x000000ffff035224 */ /* 0x000fe400078e0005 */
[----:B------:R-:W-:Y:S01]  /*15e00*/  FMUL R57, R57, UR11 ;  /* 0x0000000b39397c20 */ /* 0x000fe20008400000 */
[----:B------:R-:W-:Y:S02]  /*15e10*/  FMUL R113, R58, UR11 ;  /* 0x0000000b3a717c20 */ /* 0x000fe40008400000 */
[----:B------:R1:W-:Y:S01]  /*15e20*/  @P5 STG.E desc[UR20][R2.64+0x100], R111 ;  /* 0x0001006f02005986 */ /* 0x0003e2000c101914 */
[C---:B------:R-:W-:Y:S01]  /*15e30*/  ISETP.GT.AND P5, PT, R0.reuse, 0x48, P1 ;  /* 0x000000480000780c */ /* 0x040fe20000fa4270 */
[----:B------:R-:W-:Y:S01]  /*15e40*/  FMUL R59, R59, UR11 ;  /* 0x0000000b3b3b7c20 */ /* 0x000fe20008400000 */
[----:B------:R-:W-:Y:S01]  /*15e50*/  F2FP.TF32.F32.PACK_B R57, R57 ;  /* 0x00000039ff39723e */ /* 0x000fe200024050ff */
[----:B--2---:R-:W-:Y:S01]  /*15e60*/  @P3 IMAD.MOV.U32 R7, RZ, RZ, R9 ;  /* 0x000000ffff073224 */ /* 0x004fe200078e0009 */
[----:B------:R-:W-:Y:S01]  /*15e70*/  ISETP.GT.AND P6, PT, R0, 0x49, P1 ;  /* 0x000000490000780c */ /* 0x000fe20000fc4270 */
[----:B------:R-:W-:Y:S01]  /*15e80*/  FMUL R115, R60, UR11 ;  /* 0x0000000b3c737c20 */ /* 0x000fe20008400000 */
[----:B------:R-:W-:Y:S01]  /*15e90*/  F2FP.TF32.F32.PACK_B R113, R113 ;  /* 0x00000071ff71723e */ /* 0x000fe200024050ff */
[----:B-1----:R-:W-:-:S02]  /*15ea0*/  @P4 IMAD.MOV.U32 R2, RZ, RZ, R4 ;  /* 0x000000ffff024224 */ /* 0x002fc400078e0004 */
[----:B------:R-:W-:Y:S01]  /*15eb0*/  @P4 IMAD.MOV.U32 R3, RZ, RZ, R5 ;  /* 0x000000ffff034224 */ /* 0x000fe200078e0005 */
[----:B------:R-:W-:Y:S01]  /*15ec0*/  F2FP.TF32.F32.PACK_B R59, R59 ;  /* 0x0000003bff3b723e */ /* 0x000fe200024050ff */
[----:B------:R-:W-:Y:S01]  /*15ed0*/  @P2 IMAD.MOV.U32 R11, RZ, RZ, R9 ;  /* 0x000000ffff0b2224 */ /* 0x000fe200078e0009 */
[----:B------:R-:W-:Y:S02]  /*15ee0*/  F2FP.TF32.F32.PACK_B R115, R115 ;  /* 0x00000073ff73723e */ /* 0x000fe400024050ff */
[----:B------:R1:W-:Y:S01]  /*15ef0*/  @P4 STG.E desc[UR20][R2.64+0x104], R57 ;  /* 0x0001043902004986 */ /* 0x0003e2000c101914 */
[----:B------:R-:W-:Y:S01]  /*15f00*/  FMUL R61, R61, UR11 ;  /* 0x0000000b3d3d7c20 */ /* 0x000fe20008400000 */
[C---:B------:R-:W-:Y:S02]  /*15f10*/  ISETP.GT.AND P4, PT, R0.reuse, 0x49, P0 ;  /* 0x000000490000780c */ /* 0x040fe40000784270 */
[----:B------:R2:W-:Y:S01]  /*15f20*/  @P3 STG.E desc[UR20][R6.64+0x100], R113 ;  /* 0x0001007106003986 */ /* 0x0005e2000c101914 */
[----:B------:R-:W-:-:S03]  /*15f30*/  ISETP.GT.AND P3, PT, R0, 0x48, P0 ;  /* 0x000000480000780c */ /* 0x000fc60000764270 */
[----:B------:R-:W-:Y:S01]  /*15f40*/  @P2 STG.E desc[UR20][R10.64+0x104], R59 ;  /* 0x0001043b0a002986 */ /* 0x000fe2000c101914 */
[----:B-1----:R-:W-:Y:S02]  /*15f50*/  @P5 IMAD.MOV.U32 R2, RZ, RZ, R4 ;  /* 0x000000ffff025224 */ /* 0x002fe400078e0004 */
[----:B------:R-:W-:Y:S01]  /*15f60*/  @P5 IMAD.MOV.U32 R3, RZ, RZ, R5 ;  /* 0x000000ffff035224 */ /* 0x000fe200078e0005 */
[----:B------:R-:W-:Y:S01]  /*15f70*/  F2FP.TF32.F32.PACK_B R61, R61 ;  /* 0x0000003dff3d723e */ /* 0x000fe200024050ff */
[----:B------:R-:W-:-:S03]  /*15f80*/  FMUL R117, R62, UR11 ;  /* 0x0000000b3e757c20 */ /* 0x000fc60008400000 */
[----:B------:R1:W-:Y:S01]  /*15f90*/  @P5 STG.E desc[UR20][R2.64+0x120], R115 ;  /* 0x0001207302005986 */ /* 0x0003e2000c101914 */
[----:B------:R-:W-:Y:S01]  /*15fa0*/  FMUL R63, R63, UR11 ;  /* 0x0000000b3f3f7c20 */ /* 0x000fe20008400000 */
[----:B------:R-:W-:Y:S01]  /*15fb0*/  F2FP.TF32.F32.PACK_B R117, R117 ;  /* 0x00000075ff75723e */ /* 0x000fe200024050ff */
[----:B--2---:R-:W-:Y:S02]  /*15fc0*/  @P3 IMAD.MOV.U32 R7, RZ, RZ, R9 ;  /* 0x000000ffff073224 */ /* 0x004fe400078e0009 */
[----:B-1----:R-:W-:Y:S02]  /*15fd0*/  @P6 IMAD.MOV.U32 R2, RZ, RZ, R4 ;  /* 0x000000ffff026224 */ /* 0x002fe400078e0004 */
[----:B------:R-:W-:Y:S01]  /*15fe0*/  @P6 IMAD.MOV.U32 R3, RZ, RZ, R5 ;  /* 0x000000ffff036224 */ /* 0x000fe200078e0005 */
[----:B------:R-:W-:Y:S01]  /*15ff0*/  F2FP.TF32.F32.PACK_B R63, R63 ;  /* 0x0000003fff3f723e */ /* 0x000fe200024050ff */
[----:B------:R-:W-:-:S03]  /*16000*/  @P4 IMAD.MOV.U32 R11, RZ, RZ, R9 ;  /* 0x000000ffff0b4224 */ /* 0x000fc600078e0009 */
[----:B------:R1:W-:Y:S01]  /*16010*/  @P6 STG.E desc[UR20][R2.64+0x124], R61 ;  /* 0x0001243d02006986 */ /* 0x0003e2000c101914 */
[C---:B------:R-:W-:Y:S02]  /*16020*/  ISETP.GT.AND P6, PT, R0.reuse, 0x50, P1 ;  /* 0x000000500000780c */ /* 0x040fe40000fc4270 */
[C---:B------:R-:W-:Y:S01]  /*16030*/  ISETP.GT.AND P2, PT, R0.reuse, 0x51, P1 ;  /* 0x000000510000780c */ /* 0x040fe20000f44270 */
[----:B------:R2:W-:Y:S01]  /*16040*/  @P3 STG.E desc[UR20][R6.64+0x120], R117 ;  /* 0x0001207506003986 */ /* 0x0005e2000c101914 */
[----:B------:R-:W-:Y:S01]  /*16050*/  ISETP.GT.AND P5, PT, R0, 0x50, P0 ;  /* 0x000000500000780c */ /* 0x000fe200007a4270 */
[----:B------:R-:W-:Y:S02]  /*16060*/  FMUL R119, R64, UR11 ;  /* 0x0000000b40777c20 */ /* 0x000fe40008400000 */
[----:B------:R3:W-:Y:S01]  /*16070*/  @P4 STG.E desc[UR20][R10.64+0x124], R63 ;  /* 0x0001243f0a004986 */ /* 0x0007e2000c101914 */
[----:B------:R-:W-:Y:S01]  /*16080*/  ISETP.GT.AND P4, PT, R0, 0x51, P0 ;  /* 0x000000510000780c */ /* 0x000fe20000784270 */
[----:B------:R-:W-:Y:S01]  /*16090*/  FMUL R65, R65, UR11 ;  /* 0x0000000b41417c20 */ /* 0x000fe20008400000 */
[----:B------:R-:W-:Y:S01]  /*160a0*/  F2FP.TF32.F32.PACK_B R119, R119 ;  /* 0x00000077ff77723e */ /* 0x000fe200024050ff */
[----:B------:R-:W-:-:S02]  /*160b0*/  FMUL R121, R66, UR11 ;  /* 0x0000000b42797c20 */ /* 0x000fc40008400000 */
[--C-:B-1----:R-:W-:Y:S02]  /*160c0*/  @P6 IMAD.MOV.U32 R2, RZ, RZ, R4.reuse ;  /* 0x000000ffff026224 */ /* 0x102fe400078e0004 */
[----:B------:R-:W-:Y:S02]  /*160d0*/  @P6 IMAD.MOV.U32 R3, RZ, RZ, R5 ;  /* 0x000000ffff036224 */ /* 0x000fe400078e0005 */
[----:B------:R-:W-:Y:S01]  /*160e0*/  FMUL R67, R67, UR11 ;  /* 0x0000000b43437c20 */ /* 0x000fe20008400000 */
[----:B------:R-:W-:Y:S01]  /*160f0*/  ISETP.GT.AND P3, PT, R0, 0x58, P1 ;  /* 0x000000580000780c */ /* 0x000fe20000f64270 */
[--C-:B--2---:R-:W-:Y:S01]  /*16100*/  @P5 IMAD.MOV.U32 R7, RZ, RZ, R9.reuse ;  /* 0x000000ffff075224 */ /* 0x104fe200078e0009 */
[----:B------:R-:W-:Y:S01]  /*16110*/  F2FP.TF32.F32.PACK_B R65, R65 ;  /* 0x00000041ff41723e */ /* 0x000fe200024050ff */
[----:B------:R1:W-:Y:S01]  /*16120*/  @P6 STG.E desc[UR20][R2.64+0x140], R119 ;  /* 0x0001407702006986 */ /* 0x0003e2000c101914 */
[----:B------:R-:W-:Y:S01]  /*16130*/  F2FP.TF32.F32.PACK_B R121, R121 ;  /* 0x00000079ff79723e */ /* 0x000fe200024050ff */
[----:B---3--:R-:W-:Y:S01]  /*16140*/  @P4 IMAD.MOV.U32 R11, RZ, RZ, R9 ;  /* 0x000000ffff0b4224 */ /* 0x008fe200078e0009 */
[----:B------:R-:W-:Y:S01]  /*16150*/  F2FP.TF32.F32.PACK_B R67, R67 ;  /* 0x00000043ff43723e */ /* 0x000fe200024050ff */
[----:B------:R-:W-:Y:S01]  /*16160*/  FMUL R123, R68, UR11 ;  /* 0x0000000b447b7c20 */ /* 0x000fe20008400000 */
[----:B-1----:R-:W-:-:S02]  /*16170*/  @P2 IMAD.MOV.U32 R2, RZ, RZ, R4 ;  /* 0x000000ffff022224 */ /* 0x002fc400078e0004 */
[----:B------:R-:W-:-:S05]  /*16180*/  @P2 IMAD.MOV.U32 R3, RZ, RZ, R5 ;  /* 0x000000ffff032224 */ /* 0x000fca00078e0005 */
[----:B------:R1:W-:Y:S01]  /*16190*/  @P2 STG.E desc[UR20][R2.64+0x144], R65 ;  /* 0x0001444102002986 */ /* 0x0003e2000c101914 */
[----:B------:R-:W-:-:S03]  /*161a0*/  ISETP.GT.AND P2, PT, R0, 0x59, P1 ;  /* 0x000000590000780c */ /* 0x000fc60000f44270 */
[----:B------:R2:W-:Y:S01]  /*161b0*/  @P5 STG.E desc[UR20][R6.64+0x140], R121 ;  /* 0x0001407906005986 */ /* 0x0005e2000c101914 */
[----:B------:R-:W-:-:S03]  /*161c0*/  ISETP.GT.AND P5, PT, R0, 0x58, P0 ;  /* 0x000000580000780c */ /* 0x000fc600007a4270 */
[----:B------:R3:W-:Y:S01]  /*161d0*/  @P4 STG.E desc[UR20][R10.64+0x144], R67 ;  /* 0x000144430a004986 */ /* 0x0007e2000c101914 */
[----:B------:R-:W-:Y:S02]  /*161e0*/  ISETP.GT.AND P4, PT, R0, 0x59, P0 ;  /* 0x000000590000780c */ /* 0x000fe40000784270 */
[----:B------:R-:W-:Y:S01]  /*161f0*/  F2FP.TF32.F32.PACK_B R123, R123 ;  /* 0x0000007bff7b723e */ /* 0x000fe200024050ff */
[----:B-1----:R-:W-:Y:S02]  /*16200*/  @P3 IMAD.MOV.U32 R2, RZ, RZ, R4 ;  /* 0x000000ffff023224 */ /* 0x002fe400078e0004 */
[----:B------:R-:W-:Y:S02]  /*16210*/  @P3 IMAD.MOV.U32 R3, RZ, RZ, R5 ;  /* 0x000000ffff033224 */ /* 0x000fe400078e0005 */
[----:B------:R-:W-:Y:S01]  /*16220*/  FMUL R69, R69, UR11 ;  /* 0x0000000b45457c20 */ /* 0x000fe20008400000 */
[----:B------:R-:W-:Y:S01]  /*16230*/  FMUL R125, R70, UR11 ;  /* 0x0000000b467d7c20 */ /* 0x000fe20008400000 */
[----:B------:R-:W-:Y:S01]  /*16240*/  FMUL R71, R71, UR11 ;  /* 0x0000000b47477c20 */ /* 0x000fe20008400000 */
[----:B------:R1:W-:Y:S01]  /*16250*/  @P3 STG.E desc[UR20][R2.64+0x160], R123 ;  /* 0x0001607b02003986 */ /* 0x0003e2000c101914 */
[----:B------:R-:W-:Y:S01]  /*16260*/  ISETP.GT.AND P3, PT, R0, 0x60, P1 ;  /* 0x000000600000780c */ /* 0x000fe20000f64270 */
[--C-:B--2---:R-:W-:Y:S01]  /*16270*/  @P5 IMAD.MOV.U32 R7, RZ, RZ, R9.reuse ;  /* 0x000000ffff075224 */ /* 0x104fe200078e0009 */
[----:B------:R-:W-:Y:S01]  /*16280*/  F2FP.TF32.F32.PACK_B R69, R69 ;  /* 0x00000045ff45723e */ /* 0x000fe200024050ff */
[----:B---3--:R-:W-:Y:S01]  /*16290*/  @P4 IMAD.MOV.U32 R11, RZ, RZ, R9 ;  /* 0x000000ffff0b4224 */ /* 0x008fe200078e0009 */
[----:B------:R-:W-:-:S02]  /*162a0*/  F2FP.TF32.F32.PACK_B R125, R125 ;  /* 0x0000007dff7d723e */ /* 0x000fc400024050ff */
[----:B------:R-:W-:Y:S01]  /*162b0*/  F2FP.TF32.F32.PACK_B R71, R71 ;  /* 0x00000047ff47723e */ /* 0x000fe200024050ff */
[----:B-1----:R-:W-:Y:S02]  /*162c0*/  @P2 IMAD.MOV.U32 R2, RZ, RZ, R4 ;  /* 0x000000ffff022224 */ /* 0x002fe400078e0004 */
[----:B------:R-:W-:Y:S02]  /*162d0*/  @P2 IMAD.MOV.U32 R3, RZ, RZ, R5 ;  /* 0x000000ffff032224 */ /* 0x000fe400078e0005 */
[----:B------:R-:W-:-:S03]  /*162e0*/  FMUL R127, R72, UR11 ;  /* 0x0000000b487f7c20 */ /* 0x000fc60008400000 */
        /* <DEDUP_REMOVED lines=13> */
[----:B------:R-:W-:-:S02]  /*163c0*/  ISETP.GT.AND P3, PT, R0, 0x68, P1 ;  /* 0x000000680000780c */ /* 0x000fc40000f64270 */
[----:B------:R-:W-:Y:S01]  /*163d0*/  F2FP.TF32.F32.PACK_B R73, R73 ;  /* 0x00000049ff49723e */ /* 0x000fe200024050ff */
[--C-:B--2---:R-:W-:Y:S01]  /*163e0*/  @P4 IMAD.MOV.U32 R7, RZ, RZ, R9.reuse ;  /* 0x000000ffff074224 */ /* 0x104fe200078e0009 */
[----:B------:R-:W-:Y:S01]  /*163f0*/  F2FP.TF32.F32.PACK_B R129, R129 ;  /* 0x00000081ff81723e */ /* 0x000fe200024050ff */
[----:B---3--:R-:W-:Y:S01]  /*16400*/  @P2 IMAD.MOV.U32 R11, RZ, RZ, R9 ;  /* 0x000000ffff0b2224 */ /* 0x008fe200078e0009 */
[----:B------:R-:W-:Y:S01]  /*16410*/  F2FP.TF32.F32.PACK_B R75, R75 ;  /* 0x0000004bff4b723e */ /* 0x000fe200024050ff */
[----:B-1----:R-:W-:Y:S02]  /*16420*/  @P5 IMAD.MOV.U32 R2, RZ, RZ, R4 ;  /* 0x000000ffff025224 */ /* 0x002fe400078e0004 */
[----:B------:R-:W-:Y:S01]  /*16430*/  @P5 IMAD.MOV.U32 R3, RZ, RZ, R5 ;  /* 0x000000ffff035224 */ /* 0x000fe200078e0005 */
[----:B------:R-:W-:Y:S01]  /*16440*/  ISETP.GT.AND P6, PT, R0, 0x69, P1 ;  /* 0x000000690000780c */ /* 0x000fe20000fc4270 */
[----:B------:R-:W-:-:S03]  /*16450*/  FMUL R131, R76, UR11 ;  /* 0x0000000b4c837c20 */ /* 0x000fc60008400000 */
[----:B------:R1:W-:Y:S04]  /*16460*/  @P5 STG.E desc[UR20][R2.64+0x184], R73 ;  /* 0x0001844902005986 */ /* 0x0003e8000c101914 */
[----:B------:R2:W-:Y:S01]  /*16470*/  @P4 STG.E desc[UR20][R6.64+0x180], R129 ;  /* 0x0001808106004986 */ /* 0x0005e2000c101914 */
[----:B------:R-:W-:-:S03]  /*16480*/  ISETP.GT.AND P4, PT, R0, 0x69, P0 ;  /* 0x000000690000780c */ /* 0x000fc60000784270 */
[----:B------:R3:W-:Y:S01]  /*16490*/  @P2 STG.E desc[UR20][R10.64+0x184], R75 ;  /* 0x0001844b0a002986 */ /* 0x0007e2000c101914 */
[C---:B------:R-:W-:Y:S02]  /*164a0*/  ISETP.GT.AND P2, PT, R0.reuse, 0x68, P0 ;  /* 0x000000680000780c */ /* 0x040fe40000744270 */
[----:B------:R-:W-:Y:S01]  /*164b0*/  ISETP.GT.AND P5, PT, R0, 0x70, P1 ;  /* 0x000000700000780c */ /* 0x000fe20000fa4270 */
[----:B-1----:R-:W-:Y:S01]  /*164c0*/  @P3 IMAD.MOV.U32 R2, RZ, RZ, R4 ;  /* 0x000000ffff023224 */ /* 0x002fe200078e0004 */
[----:B------:R-:W-:Y:S01]  /*164d0*/  F2FP.TF32.F32.PACK_B R131, R131 ;  /* 0x00000083ff83723e */ /* 0x000fe200024050ff */
[----:B------:R-:W-:Y:S02]  /*164e0*/  @P3 IMAD.MOV.U32 R3, RZ, RZ, R5 ;  /* 0x000000ffff033224 */ /* 0x000fe400078e0005 */
[----:B------:R-:W-:Y:S01]  /*164f0*/  FMUL R77, R77, UR11 ;  /* 0x0000000b4d4d7c20 */ /* 0x000fe20008400000 */
[----:B------:R-:W-:Y:S01]  /*16500*/  FMUL R133, R78, UR11 ;  /* 0x0000000b4e857c20 */ /* 0x000fe20008400000 */
[----:B------:R-:W-:Y:S01]  /*16510*/  FMUL R79, R79, UR11 ;  /* 0x0000000b4f4f7c20 */ /* 0x000fe20008400000 */
[----:B------:R1:W-:Y:S02]  /*16520*/  @P3 STG.E desc[UR20][R2.64+0x1a0], R131 ;  /* 0x0001a08302003986 */ /* 0x0003e4000c101914 */
[----:B------:R-:W-:Y:S01]  /*16530*/  F2FP.TF32.F32.PACK_B R77, R77 ;  /* 0x0000004dff4d723e */ /* 0x000fe200024050ff */
[----:B------:R-:W-:Y:S01]  /*16540*/  FMUL R135, R80, UR11 ;  /* 0x0000000b50877c20 */ /* 0x000fe20008400000 */
[----:B------:R-:W-:Y:S01]  /*16550*/  F2FP.TF32.F32.PACK_B R133, R133 ;  /* 0x00000085ff85723e */ /* 0x000fe200024050ff */
[--C-:B--2---:R-:W-:Y:S01]  /*16560*/  @P2 IMAD.MOV.U32 R7, RZ, RZ, R9.reuse ;  /* 0x000000ffff072224 */ /* 0x104fe200078e0009 */
[----:B------:R-:W-:Y:S01]  /*16570*/  F2FP.TF32.F32.PACK_B R79, R79 ;  /* 0x0000004fff4f723e */ /* 0x000fe200024050ff */
[----:B---3--:R-:W-:-:S02]  /*16580*/  @P4 IMAD.MOV.U32 R11, RZ, RZ, R9 ;  /* 0x000000ffff0b4224 */ /* 0x008fc400078e0009 */
[----:B-1----:R-:W-:Y:S02]  /*16590*/  @P6 IMAD.MOV.U32 R2, RZ, RZ, R4 ;  /* 0x000000ffff026224 */ /* 0x002fe400078e0004 */
[----:B------:R-:W-:Y:S01]  /*165a0*/  @P6 IMAD.MOV.U32 R3, RZ, RZ, R5 ;  /* 0x000000ffff036224 */ /* 0x000fe200078e0005 */
[----:B------:R-:W-:-:S04]  /*165b0*/  F2FP.TF32.F32.PACK_B R135, R135 ;  /* 0x00000087ff87723e */ /* 0x000fc800024050ff */
[----:B------:R1:W-:Y:S01]  /*165c0*/  @P6 STG.E desc[UR20][R2.64+0x1a4], R77 ;  /* 0x0001a44d02006986 */ /* 0x0003e2000c101914 */
[----:B------:R-:W-:-:S03]  /*165d0*/  ISETP.GT.AND P6, PT, R0, 0x70, P0 ;  /* 0x000000700000780c */ /* 0x000fc600007c4270 */
[----:B------:R-:W-:Y:S01]  /*165e0*/  @P2 STG.E desc[UR20][R6.64+0x1a0], R133 ;  /* 0x0001a08506002986 */ /* 0x000fe2000c101914 */
[----:B------:R-:W-:-:S03]  /*165f0*/  ISETP.GT.AND P2, PT, R0, 0x71, P1 ;  /* 0x000000710000780c */ /* 0x000fc60000f44270 */
[----:B------:R-:W-:Y:S01]  /*16600*/  @P4 STG.E desc[UR20][R10.64+0x1a4], R79 ;  /* 0x0001a44f0a004986 */ /* 0x000fe2000c101914 */
[----:B-1----:R-:W-:Y:S02]  /*16610*/  @P5 IMAD.MOV.U32 R2, RZ, RZ, R4 ;  /* 0x000000ffff025224 */ /* 0x002fe400078e0004 */
[----:B------:R-:W-:Y:S01]  /*16620*/  @P5 IMAD.MOV.U32 R3, RZ, RZ, R5 ;  /* 0x000000ffff035224 */ /* 0x000fe200078e0005 */
[----:B------:R-:W-:-:S04]  /*16630*/  ISETP.GT.AND P3, PT, R0, 0x78, P1 ;  /* 0x000000780000780c */ /* 0x000fc80000f64270 */
[----:B------:R1:W-:Y:S01]  /*16640*/  @P5 STG.E desc[UR20][R2.64+0x1c0], R135 ;  /* 0x0001c08702005986 */ /* 0x0003e2000c101914 */
[C---:B------:R-:W-:Y:S02]  /*16650*/  ISETP.GT.AND P5, PT, R0.reuse, 0x71, P0 ;  /* 0x000000710000780c */ /* 0x040fe400007a4270 */
[C---:B------:R-:W-:Y:S02]  /*16660*/  ISETP.GT.AND P1, PT, R0.reuse, 0x79, P1 ;  /* 0x000000790000780c */ /* 0x040fe40000f24270 */
[----:B------:R-:W-:Y:S01]  /*16670*/  ISETP.GT.AND P4, PT, R0, 0x78, P0 ;  /* 0x000000780000780c */ /* 0x000fe20000784270 */
[----:B------:R-:W-:Y:S01]  /*16680*/  FMUL R81, R81, UR11 ;  /* 0x0000000b51517c20 */ /* 0x000fe20008400000 */
[----:B------:R-:W-:Y:S01]  /*16690*/  FMUL R137, R82, UR11 ;  /* 0x0000000b52897c20 */ /* 0x000fe20008400000 */
[----:B------:R-:W-:Y:S01]  /*166a0*/  FMUL R83, R83, UR11 ;  /* 0x0000000b53537c20 */ /* 0x000fe20008400000 */
[----:B------:R-:W-:Y:S01]  /*166b0*/  FMUL R139, R84, UR11 ;  /* 0x0000000b548b7c20 */ /* 0x000fe20008400000 */
[----:B------:R-:W-:Y:S01]  /*166c0*/  ISETP.GT.AND P0, PT, R0, 0x79, P0 ;  /* 0x000000790000780c */ /* 0x000fe20000704270 */
[----:B------:R-:W-:Y:S01]  /*166d0*/  FMUL R85, R85, UR11 ;  /* 0x0000000b55557c20 */ /* 0x000fe20008400000 */
[----:B------:R-:W-:Y:S01]  /*166e0*/  FMUL R141, R86, UR11 ;  /* 0x0000000b568d7c20 */ /* 0x000fe20008400000 */
[----:B------:R-:W-:Y:S01]  /*166f0*/  F2FP.TF32.F32.PACK_B R81, R81 ;  /* 0x00000051ff51723e */ /* 0x000fe200024050ff */
[--C-:B-1----:R-:W-:Y:S01]  /*16700*/  @P2 IMAD.MOV.U32 R2, RZ, RZ, R4.reuse ;  /* 0x000000ffff022224 */ /* 0x102fe200078e0004 */
[----:B------:R-:W-:Y:S01]  /*16710*/  F2FP.TF32.F32.PACK_B R137, R137 ;  /* 0x00000089ff89723e */ /* 0x000fe200024050ff */
[----:B------:R-:W-:Y:S01]  /*16720*/  @P2 IMAD.MOV.U32 R3, RZ, RZ, R5 ;  /* 0x000000ffff032224 */ /* 0x000fe200078e0005 */
[----:B------:R-:W-:Y:S01]  /*16730*/  F2FP.TF32.F32.PACK_B R83, R83 ;  /* 0x00000053ff53723e */ /* 0x000fe200024050ff */
[--C-:B------:R-:W-:Y:S01]  /*16740*/  @P6 IMAD.MOV.U32 R7, RZ, RZ, R9.reuse ;  /* 0x000000ffff076224 */ /* 0x100fe200078e0009 */
[----:B------:R-:W-:Y:S01]  /*16750*/  F2FP.TF32.F32.PACK_B R139, R139 ;  /* 0x0000008bff8b723e */ /* 0x000fe200024050ff */
[----:B------:R-:W-:Y:S01]  /*16760*/  @P5 IMAD.MOV.U32 R11, RZ, RZ, R9 ;  /* 0x000000ffff0b5224 */ /* 0x000fe200078e0009 */
[----:B------:R-:W-:Y:S01]  /*16770*/  F2FP.TF32.F32.PACK_B R85, R85 ;  /* 0x00000055ff55723e */ /* 0x000fe200024050ff */
[----:B------:R-:W-:Y:S01]  /*16780*/  @P1 IMAD.MOV.U32 R12, RZ, RZ, R4 ;  /* 0x000000ffff0c1224 */ /* 0x000fe200078e0004 */
[----:B------:R1:W-:Y:S01]  /*16790*/  @P2 STG.E desc[UR20][R2.64+0x1c4], R81 ;  /* 0x0001c45102002986 */ /* 0x0003e2000c101914 */
[----:B------:R-:W-:Y:S01]  /*167a0*/  @P1 IMAD.MOV.U32 R13, RZ, RZ, R5 ;  /* 0x000000ffff0d1224 */ /* 0x000fe200078e0005 */
[----:B------:R-:W-:Y:S01]  /*167b0*/  F2FP.TF32.F32.PACK_B R141, R141 ;  /* 0x0000008dff8d723e */ /* 0x000fe200024050ff */
[----:B------:R-:W-:Y:S01]  /*167c0*/  VIADD R14, R4, UR9 ;  /* 0x00000009040e7c36 */ /* 0x000fe20008000000 */
[----:B------:R1:W-:Y:S01]  /*167d0*/  @P6 STG.E desc[UR20][R6.64+0x1c0], R137 ;  /* 0x0001c08906006986 */ /* 0x0003e2000c101914 */
[----:B------:R-:W-:-:S03]  /*167e0*/  @P4 IMAD.MOV.U32 R15, RZ, RZ, R9 ;  /* 0x000000ffff0f4224 */ /* 0x000fc600078e0009 */
[----:B------:R1:W-:Y:S01]  /*167f0*/  @P5 STG.E desc[UR20][R10.64+0x1c4], R83 ;  /* 0x0001c4530a005986 */ /* 0x0003e2000c101914 */
[----:B------:R-:W-:-:S03]  /*16800*/  VIADD R16, R4, UR9 ;  /* 0x0000000904107c36 */ /* 0x000fc60008000000 */
[----:B------:R1:W-:Y:S04]  /*16810*/  @P3 STG.E desc[UR20][R4.64+0x1e0], R139 ;  /* 0x0001e08b04003986 */ /* 0x0003e8000c101914 */
[----:B------:R1:W-:Y:S01]  /*16820*/  @P1 STG.E desc[UR20][R12.64+0x1e4], R85 ;  /* 0x0001e4550c001986 */ /* 0x0003e2000c101914 */
[----:B------:R-:W-:-:S03]  /*16830*/  FMUL R87, R87, UR11 ;  /* 0x0000000b57577c20 */ /* 0x000fc60008400000 */
[----:B------:R1:W-:Y:S01]  /*16840*/  @P4 STG.E desc[UR20][R14.64+0x1e0], R141 ;  /* 0x0001e08d0e004986 */ /* 0x0003e2000c101914 */
[----:B------:R-:W-:Y:S05]  /*16850*/  @!P0 EXIT ;  /* 0x000000000000894d */ /* 0x000fea0003800000 */
[----:B------:R-:W-:Y:S01]  /*16860*/  F2FP.TF32.F32.PACK_B R87, R87 ;  /* 0x00000057ff57723e */ /* 0x000fe200024050ff */
[----:B------:R-:W-:-:S05]  /*16870*/  IMAD.MOV.U32 R17, RZ, RZ, R9 ;  /* 0x000000ffff117224 */ /* 0x000fca00078e0009 */
[----:B------:R-:W-:Y:S01]  /*16880*/  STG.E desc[UR20][R16.64+0x1e4], R87 ;  /* 0x0001e45710007986 */ /* 0x000fe2000c101914 */
[----:B------:R-:W-:Y:S05]  /*16890*/  EXIT ;  /* 0x000000000000794d */ /* 0x000fea0003800000 */
.L_x_13:
[----:B------:R-:W-:-:S13]  /*168a0*/  ISETP.NE.AND P0, PT, RZ, UR7, PT ;  /* 0x00000007ff007c0c */ /* 0x000fda000bf05270 */
[----:B------:R-:W-:Y:S05]  /*168b0*/  @P0 EXIT ;  /* 0x000000000000094d */ /* 0x000fea0003800000 */
[----:B------:R-:W-:-:S13]  /*168c0*/  ELECT P0, URZ, PT ;  /* 0x00000000003f782f */ /* 0x000fda0003800000 */
[----:B------:R-:W-:Y:S05]  /*168d0*/  @!P0 BRA `(.L_x_528) ;  /* 0x00000008001c8947 */ /* 0x000fea0003800000 */
[----:B------:R-:W-:-:S06]  /*168e0*/  UISETP.GE.AND UP0, UPT, UR5, 0x1, UPT ;  /* 0x000000010500788c */ /* 0x000fcc000bf06270 */
[----:B------:R-:W-:-:S13]  /*168f0*/  PLOP3.LUT P0, PT, PT, PT, UP0, 0x80, 0x0 ;  /* 0x000000000000781c */ /* 0x000fda0003f0f008 */
[----:B------:R-:W-:Y:S05]  /*16900*/  @!P0 BRA `(.L_x_528) ;  /* 0x0000000800108947 */ /* 0x000fea0003800000 */
[----:B------:R-:W0:Y:S01]  /*16910*/  S2R R3, SR_CgaCtaId ;  /* 0x0000000000037919 */ /* 0x000e220000008800 */
[----:B------:R-:W-:Y:S01]  /*16920*/  LOP3.LUT P0, RZ, R6, 0x1f, RZ, 0xc0, !PT ;  /* 0x0000001f06ff7812 */ /* 0x000fe2000780c0ff */
[----:B------:R-:W-:Y:S01]  /*16930*/  IMAD.SHL.U32 R21, R7, 0x100, RZ ;  /* 0x0000010007157824 */ /* 0x000fe200078e00ff */
[----:B------:R-:W-:Y:S01]  /*16940*/  ULDC UR8, c[0x0][0x384] ;  /* 0x0000e10000087ab9 */ /* 0x000fe20000000800 */
[C---:B------:R-:W-:Y:S01]  /*16950*/  ISETP.NE.AND P1, PT, R11.reuse, RZ, PT ;  /* 0x000000ff0b00720c */ /* 0x040fe20003f25270 */
[----:B------:R-:W-:Y:S01]  /*16960*/  UIADD3 UR7, UR5, 0x1, URZ ;  /* 0x0000000105077890 */ /* 0x000fe2000fffe03f */
[----:B------:R-:W-:Y:S01]  /*16970*/  ISETP.NE.OR P0, PT, R11, RZ, !P0 ;  /* 0x000000ff0b00720c */ /* 0x000fe20004705670 */
[----:B------:R-:W-:Y:S01]  /*16980*/  IMAD.U32 R11, RZ, RZ, UR6 ;  /* 0x00000006ff0b7e24 */ /* 0x000fe2000f8e00ff */
[----:B------:R-:W-:Y:S01]  /*16990*/  ULDC UR9, c[0x0][0x388] ;  /* 0x0000e20000097ab9 */ /* 0x000fe20000000800 */
[----:B------:R-:W-:Y:S01]  /*169a0*/  IMAD.HI.U32 R4, R21, UR8, RZ ;  /* 0x0000000815047c27 */ /* 0x000fe2000f8e00ff */
[----:B------:R-:W-:-:S03]  /*169b0*/  CS2R R6, SRZ ;  /* 0x0000000000067805 */ /* 0x000fc6000001ff00 */
[----:B------:R-:W-:Y:S01]  /*169c0*/  IMAD.MOV.U32 R5, RZ, RZ, 0x1 ;  /* 0x00000001ff057424 */ /* 0x000fe200078e00ff */
[----:B------:R-:W-:Y:S01]  /*169d0*/  SHF.R.U32.HI R4, RZ, UR9, R4 ;  /* 0x00000009ff047c19 */ /* 0x000fe20008011604 */
[----:B------:R-:W-:Y:S02]  /*169e0*/  IMAD.MOV.U32 R10, RZ, RZ, RZ ;  /* 0x000000ffff0a7224 */ /* 0x000fe400078e00ff */
[----:B------:R-:W-:Y:S02]  /*169f0*/  IMAD.U32 R22, RZ, RZ, UR7 ;  /* 0x00000007ff167e24 */ /* 0x000fe4000f8e00ff */
[----:B0-----:R-:W-:-:S05]  /*16a00*/  IMAD.SHL.U32 R0, R3, 0x40, RZ ;  /* 0x0000004003007824 */ /* 0x001fca00078e00ff */
[----:B------:R-:W-:-:S05]  /*16a10*/  LOP3.LUT R0, R0, 0x40, RZ, 0xc0, !PT ;  /* 0x0000004000007812 */ /* 0x000fca00078ec0ff */
[----:B------:R-:W-:Y:S01]  /*16a20*/  IMAD R2, R9, 0x80, R0 ;  /* 0x0000008009027824 */ /* 0x000fe200078e0200 */
[----:B------:R-:W-:Y:S01]  /*16a30*/  CS2R R8, SRZ ;  /* 0x0000000000087805 */ /* 0x000fe2000001ff00 */
[----:B------:R-:W-:Y:S01]  /*16a40*/  IMAD.SHL.U32 R0, R3, 0x800, RZ ;  /* 0x0000080003007824 */ /* 0x000fe200078e00ff */
[----:B------:R-:W-:-:S04]  /*16a50*/  LOP3.LUT R3, R11, 0x2, RZ, 0xfc, !PT ;  /* 0x000000020b037812 */ /* 0x000fc800078efcff */
[----:B------:R-:W-:-:S07]  /*16a60*/  LOP3.LUT R0, R0, 0x800, RZ, 0xc0, !PT ;  /* 0x0000080000007812 */ /* 0x000fce00078ec0ff */
.L_x_532:
[----:B------:R-:W0:Y:S01]  /*16a70*/  S2R R12, SR_CgaCtaId ;  /* 0x00000000000c7919 */ /* 0x000e220000008800 */
[----:B------:R-:W-:-:S04]  /*16a80*/  MOV R11, 0x400 ;  /* 0x00000400000b7802 */ /* 0x000fc80000000f00 */
[----:B0-----:R-:W-:Y:S02]  /*16a90*/  LEA R20, R12, R11, 0x18 ;  /* 0x0000000b0c147211 */ /* 0x001fe400078ec0ff */
[----:B------:R-:W-:-:S03]  /*16aa0*/  SHF.L.U32 R11, R5, 0x1f, RZ ;  /* 0x0000001f050b7819 */ /* 0x000fc600000006ff */
[----:B------:R-:W-:-:S07]  /*16ab0*/  IMAD R12, R7, 0x8, R20 ;  /* 0x00000008070c7824 */ /* 0x000fce00078e0214 */
.L_x_529:
[----:B0-----:R0:W1:Y:S02]  /*16ac0*/  SYNCS.PHASECHK.TRANS64.TRYWAIT P2, [R12+URZ+0x30020], R11 ;  /* 0x0300200b0c0075a7 */ /* 0x001064000804017f */
[----:B-1----:R-:W-:Y:S05]  /*16ad0*/  @!P2 NANOSLEEP.SYNCS 0x989680 ;  /* 0x009896800000a95d */ /* 0x002fea0003900000 */
[----:B------:R-:W1:Y:S02]  /*16ae0*/  @!P2 SYNCS.PHASECHK.TRANS64 P2, [R12+URZ+0x30020], R11 ;  /* 0x0300200b0c00a5a7 */ /* 0x000e64000804007f */
[----:B-1----:R-:W-:Y:S05]  /*16af0*/  @!P2 BRA `(.L_x_529) ;  /* 0xfffffffc00f0a947 */ /* 0x002fea000383ffff */
[----:B0-----:R-:W0:Y:S02]  /*16b00*/  @!P1 LDC R11, c[0x0][0x580] ;  /* 0x00016000ff0b9b82 */ /* 0x001e240000000800 */
[----:B0-----:R0:W-:Y:S02]  /*16b10*/  @!P1 SYNCS.ARRIVE.TRANS64 RZ, [R12+URZ+0x30000], R11 ;  /* 0x0300000b0cff99a7 */ /* 0x0011e4000800003f */
[----:B0-----:R-:W-:-:S04]  /*16b20*/  PRMT R11, R3, 0x9910, RZ ;  /* 0x00009910030b7816 */ /* 0x001fc800000000ff */
[----:B------:R-:W-:-:S13]  /*16b30*/  ISETP.NE.AND P2, PT, R11, 0x2, PT ;  /* 0x000000020b00780c */ /* 0x000fda0003f45270 */
[----:B------:R-:W-:Y:S05]  /*16b40*/  @P2 BRA `(.L_x_530) ;  /* 0x0000000000042947 */ /* 0x000fea0003800000 */
[----:B------:R-:W-:Y:S01]  /*16b50*/  BPT.TRAP 0x1 ;  /* 0x000000040000795c */ /* 0x000fe20000300000 */
.L_x_530:
[----:B------:R-:W-:Y:S05]  /*16b60*/  @P0 BRA `(.L_x_531) ;  /* 0x0000000000040947 */ /* 0x000fea0003800000 */
[----:B------:R-:W-:Y:S01]  /*16b70*/  BPT.TRAP 0x1 ;  /* 0x000000040000795c */ /* 0x000fe20000300000 */
.L_x_531:
[----:B------:R-:W0:Y:S01]  /*16b80*/  LDC R14, c[0x0][0x380] ;  /* 0x0000e000ff0e7b82 */ /* 0x000e220000000800 */
[----:B------:R-:W-:Y:S01]  /*16b90*/  R2UR UR7, R4 ;  /* 0x00000000040772ca */ /* 0x000fe200000e0000 */
[----:B------:R-:W-:Y:S01]  /*16ba0*/  ULDC UR13, c[0x0][0x38c] ;  /* 0x0000e300000d7ab9 */ /* 0x000fe20000000800 */
[----:B------:R-:W-:Y:S01]  /*16bb0*/  R2UR UR22, R20 ;  /* 0x00000000141672ca */ /* 0x000fe200000e0000 */
[----:B------:R-:W-:Y:S01]  /*16bc0*/  ULDC.64 UR8, c[0x0][0x3c8] ;  /* 0x0000f20000087ab9 */ /* 0x000fe20000000a00 */
[----:B------:R-:W-:Y:S01]  /*16bd0*/  UISETP.NE.AND UP0, UPT, UR13, 0x1, UPT ;  /* 0x000000010d00788c */ /* 0x000fe2000bf05270 */
[----:B------:R-:W-:Y:S01]  /*16be0*/  R2UR UR17, R12 ;  /* 0x000000000c1172ca */ /* 0x000fe200000e0000 */
[C---:B------:R-:W-:Y:S01]  /*16bf0*/  VIADD R13, R10.reuse, 0x1 ;  /* 0x000000010a0d7836 */ /* 0x040fe20000000000 */
[----:B------:R-:W1:Y:S01]  /*16c00*/  LDC.64 R16, c[0x0][0x3f8] ;  /* 0x0000fe00ff107b82 */ /* 0x000e620000000a00 */
[----:B------:R-:W-:Y:S01]  /*16c10*/  ULDC UR25, c[0x0][0x398] ;  /* 0x0000e60000197ab9 */ /* 0x000fe20000000800 */
[----:B------:R-:W-:Y:S01]  /*16c20*/  R2UR UR18, R10 ;  /* 0x000000000a1272ca */ /* 0x000fe200000e0000 */
[----:B------:R-:W-:Y:S01]  /*16c30*/  ULDC.64 UR26, c[0x0][0x198] ;  /* 0x00006600001a7ab9 */ /* 0x000fe20000000a00 */
[----:B------:R-:W-:Y:S01]  /*16c40*/  R2UR UR16, R7 ;  /* 0x00000000071072ca */ /* 0x000fe200000e0000 */
[----:B------:R-:W-:Y:S01]  /*16c50*/  UIADD3 UR24, UP1, UR26, 0xf0, URZ ;  /* 0x000000f01a187890 */ /* 0x000fe2000ff3e03f */
[----:B------:R-:W-:Y:S01]  /*16c60*/  VIADD R22, R22, 0xffffffff ;  /* 0xffffffff16167836 */ /* 0x000fe20000000000 */
[----:B------:R-:W-:Y:S01]  /*16c70*/  UIADD3 UR30, UP2, UR26, 0x270, URZ ;  /* 0x000002701a1e7890 */ /* 0x000fe2000ff5e03f */
[----:B------:R-:W1:Y:S01]  /*16c80*/  LDC.64 R18, c[0x0][0x3d0] ;  /* 0x0000f400ff127b82 */ /* 0x000e620000000a00 */
[----:B------:R-:W-:Y:S01]  /*16c90*/  @UP0 ULDC.64 UR14, c[0x0][0x390] ;  /* 0x0000e400000e0ab9 */ /* 0x000fe20000000a00 */
[----:B------:R-:W-:Y:S01]  /*16ca0*/  ULDC UR12, c[0x0][0x3ec] ;  /* 0x0000fb00000c7ab9 */ /* 0x000fe20000000800 */
[----:B------:R-:W-:Y:S01]  /*16cb0*/  ULDC.64 UR20, c[0x0][0x3f0] ;  /* 0x0000fc0000147ab9 */ /* 0x000fe20000000a00 */
[----:B------:R-:W-:Y:S01]  /*16cc0*/  ISETP.GT.AND P6, PT, R22, 0x1, PT ;  /* 0x000000011600780c */ /* 0x000fe20003fc4270 */
[----:B------:R-:W-:-:S02]  /*16cd0*/  UIADD3 UR17, UR17, 0x30000, URZ ;  /* 0x0003000011117890 */ /* 0x000fc4000fffe03f */
[----:B------:R-:W-:Y:S01]  /*16ce0*/  USHF.L.U32 UR18, UR18, 0x5, URZ ;  /* 0x0000000512127899 */ /* 0x000fe2000800063f */
[----:B0-----:R-:W-:Y:S01]  /*16cf0*/  ISETP.NE.AND P2, PT, R14, 0x1, PT ;  /* 0x000000010e00780c */ /* 0x001fe20003f45270 */
[----:B------:R-:W0:Y:S01]  /*16d00*/  LDC R15, c[0x0][0x400] ;  /* 0x00010000ff0f7b82 */ /* 0x000e220000000800 */
[----:B------:R-:W-:Y:S01]  /*16d10*/  ULEA UR16, UR16, UR22, 0xf ;  /* 0x0000001610107291 */ /* 0x000fe2000f8e783f */
[----:B------:R-:W-:Y:S01]  /*16d20*/  UMOV UR33, 0x30000 ;  /* 0x0003000000217882 */ /* 0x000fe20000000000 */
[----:B------:R-:W-:Y:S01]  /*16d30*/  UMOV UR28, 0x0 ;  /* 0x00000000001c7882 */ /* 0x000fe20000000000 */
[----:B------:R-:W-:-:S08]  /*16d40*/  UMOV UR29, 0x10000000 ;  /* 0x10000000001d7882 */ /* 0x000fd00000000000 */
[----:B------:R-:W-:Y:S01]  /*16d50*/  @P2 IMAD.U32 R11, RZ, RZ, UR7 ;  /* 0x00000007ff0b2e24 */ /* 0x000fe2000f8e00ff */
[----:B------:R-:W-:Y:S01]  /*16d60*/  R2UR UR7, R21 ;  /* 0x00000000150772ca */ /* 0x000fe200000e0000 */
[----:B-1----:R-:W-:-:S03]  /*16d70*/  IMAD R12, R8, R18, R17 ;  /* 0x00000012080c7224 */ /* 0x002fc600078e0211 */
[----:B------:R-:W-:Y:S01]  /*16d80*/  @P2 R2UR UR7, R11 ;  /* 0x000000000b0722ca */ /* 0x000fe200000e0000 */
[----:B------:R-:W-:Y:S01]  /*16d90*/  IMAD R11, R7, 0x1000, R0 ;  /* 0x00001000070b7824 */ /* 0x000fe200078e0200 */
[----:B------:R-:W-:Y:S01]  /*16da0*/  ISETP.NE.AND P2, PT, R13, UR4, PT ;  /* 0x000000040d007c0c */ /* 0x000fe2000bf45270 */
[----:B------:R-:W-:Y:S02]  /*16db0*/  VIADD R7, R7, 0x1 ;  /* 0x0000000107077836 */ /* 0x000fe40000000000 */
[----:B------:R-:W-:Y:S02]  /*16dc0*/  IMAD R20, R11, 0x4, R20 ;  /* 0x000000040b147824 */ /* 0x000fe400078e0214 */
[----:B------:R-:W-:Y:S01]  /*16dd0*/  IMAD R11, R9, UR9, R16 ;  /* 0x00000009090b7c24 */ /* 0x000fe2000f8e0210 */
[----:B------:R-:W-:Y:S01]  /*16de0*/  ISETP.NE.AND P5, PT, R7, 0x4, PT ;  /* 0x000000040700780c */ /* 0x000fe20003fa5270 */
[----:B------:R-:W1:Y:S01]  /*16df0*/  LDC.64 R16, c[0x0][0x3e0] ;  /* 0x0000f800ff107b82 */ /* 0x000e620000000a00 */
[----:B0-----:R-:W-:Y:S01]  /*16e00*/  IMAD R10, R6, R19, R15 ;  /* 0x00000013060a7224 */ /* 0x001fe200078e020f */
[----:B------:R-:W-:Y:S01]  /*16e10*/  R2UR UR26, R20 ;  /* 0x00000000141a72ca */ /* 0x000fe200000e0000 */
[----:B------:R-:W-:Y:S01]  /*16e20*/  VIADD R15, R9, 0x1 ;  /* 0x00000001090f7836 */ /* 0x000fe20000000000 */
[----:B------:R-:W-:Y:S01]  /*16e30*/  UIMAD.WIDE.U32 UR10, UR7, UR14, URZ ;  /* 0x0000000e070a72a5 */ /* 0x000fe2000f8e003f */
[----:B------:R-:W-:Y:S01]  /*16e40*/  IMAD.U32 R11, R12, 0x20, R11 ;  /* 0x000000200c0b7824 */ /* 0x000fe200078e000b */
[----:B------:R-:W-:Y:S01]  /*16e50*/  UMOV UR23, UR7 ;  /* 0x0000000700177c82 */ /* 0x000fe20008000000 */
[----:B------:R-:W-:Y:S01]  /*16e60*/  UIADD3 UR9, -UR7, URZ, URZ ;  /* 0x0000003f07097290 */ /* 0x000fe2000fffe13f */
[----:B------:R-:W-:Y:S01]  /*16e70*/  @P2 IMAD.MOV R15, RZ, RZ, R9 ;  /* 0x000000ffff0f2224 */ /* 0x000fe200078e0209 */
[----:B------:R-:W-:Y:S01]  /*16e80*/  @UP0 USHF.R.U32.HI UR23, URZ, UR15, UR11 ;  /* 0x0000000f3f170299 */ /* 0x000fe2000801160b */
[----:B------:R-:W-:Y:S01]  /*16e90*/  IMAD.U32 R10, R10, 0x400, R11 ;  /* 0x000004000a0a7824 */ /* 0x000fe200078e000b */
[----:B------:R-:W-:Y:S01]  /*16ea0*/  UISETP.NE.AND UP0, UPT, UR25, 0x1, UPT ;  /* 0x000000011900788c */ /* 0x000fe2000bf05270 */
[----:B------:R-:W-:Y:S01]  /*16eb0*/  VIADD R12, R8, 0x1 ;  /* 0x00000001080c7836 */ /* 0x000fe20000000000 */
[----:B------:R-:W-:Y:S01]  /*16ec0*/  ULDC.64 UR14, c[0x0][0x3c0] ;  /* 0x0000f000000e7ab9 */ /* 0x000fe20000000a00 */
[----:B------:R-:W-:Y:S01]  /*16ed0*/  IMAD R14, R14, UR9, R21 ;  /* 0x000000090e0e7c24 */ /* 0x000fe2000f8e0215 */
[----:B------:R-:W-:Y:S01]  /*16ee0*/  R2UR UR32, R10 ;  /* 0x000000000a2072ca */ /* 0x000fe200000e0000 */
[----:B------:R-:W-:Y:S01]  /*16ef0*/  UMOV UR22, UR23 ;  /* 0x0000001700167c82 */ /* 0x000fe20008000000 */
[----:B------:R-:W-:Y:S01]  /*16f00*/  UIADD3 UR9, -UR23, URZ, URZ ;  /* 0x0000003f17097290 */ /* 0x000fe2000fffe13f */
[----:B------:R-:W-:Y:S01]  /*16f10*/  VIADD R11, R6, 0x1 ;  /* 0x00000001060b7836 */ /* 0x000fe20000000000 */
[----:B------:R-:W-:-:S02]  /*16f20*/  R2UR UR19, R14 ;  /* 0x000000000e1372ca */ /* 0x000fc400000e0000 */
[----:B------:R-:W-:Y:S01]  /*16f30*/  UIMAD UR9, UR13, UR9, UR7 ;  /* 0x000000090d0972a4 */ /* 0x000fe2000f8e0207 */
[----:B------:R-:W-:Y:S01]  /*16f40*/  R2UR UR13, R8 ;  /* 0x00000000080d72ca */ /* 0x000fe200000e0000 */
[----:B------:R-:W-:Y:S01]  /*16f50*/  @UP0 ULDC UR10, c[0x0][0x39c] ;  /* 0x0000e700000a0ab9 */ /* 0x000fe20000000800 */
[----:B-1----:R-:W-:Y:S01]  /*16f60*/  ISETP.NE.AND P3, PT, R15, R16, PT ;  /* 0x000000100f00720c */ /* 0x002fe20003f65270 */
[----:B------:R-:W-:Y:S01]  /*16f70*/  UIMAD.WIDE.U32 UR10, UR23, UR10, URZ ;  /* 0x0000000a170a72a5 */ /* 0x000fe2000f8e003f */
[----:B------:R-:W-:Y:S01]  /*16f80*/  SEL R10, R13, RZ, P2 ;  /* 0x000000ff0d0a7207 */ /* 0x000fe20001000000 */
[----:B------:R-:W-:Y:S01]  /*16f90*/  @UP0 ULDC UR31, c[0x0][0x3a0] ;  /* 0x0000e800001f0ab9 */ /* 0x000fe20000000800 */
[----:B------:R-:W-:Y:S01]  /*16fa0*/  UIMAD UR20, UR9, UR15, UR20 ;  /* 0x0000000f091472a4 */ /* 0x000fe2000f8e0214 */
[----:B------:R-:W-:Y:S01]  /*16fb0*/  SEL R7, R7, RZ, P5 ;  /* 0x000000ff07077207 */ /* 0x000fe20002800000 */
[----:B------:R-:W-:Y:S02]  /*16fc0*/  @UP0 USHF.R.U32.HI UR22, URZ, UR31, UR11 ;  /* 0x0000001f3f160299 */ /* 0x000fe4000801160b */
[----:B------:R-:W-:Y:S01]  /*16fd0*/  UIMAD UR19, UR19, UR14, UR12 ;  /* 0x0000000e131372a4 */ /* 0x000fe2000f8e020c */
[----:B------:R-:W-:Y:S01]  /*16fe0*/  R2UR UR12, R9 ;  /* 0x00000000090c72ca */ /* 0x000fe200000e0000 */
[----:B------:R-:W-:Y:S01]  /*16ff0*/  UIADD3 UR10, -UR22, URZ, URZ ;  /* 0x0000003f160a7290 */ /* 0x000fe2000fffe13f */
[----:B------:R-:W-:Y:S01]  /*17000*/  R2UR UR11, R2 ;  /* 0x00000000020b72ca */ /* 0x000fe200000e0000 */
[----:B------:R-:W-:Y:S01]  /*17010*/  UIADD3.X UR31, URZ, UR27, URZ, UP2, !UPT ;  /* 0x0000001b3f1f7290 */ /* 0x000fe200097fe43f */
[----:B------:R-:W-:Y:S01]  /*17020*/  @P3 IMAD.MOV R12, RZ, RZ, R8 ;  /* 0x000000ffff0c3224 */ /* 0x000fe200078e0208 */
[----:B------:R-:W-:Y:S01]  /*17030*/  UIMAD UR7, UR25, UR10, UR23 ;  /* 0x0000000a190772a4 */ /* 0x000fe2000f8e0217 */
[----:B------:R-:W-:Y:S01]  /*17040*/  R2UR UR14, R6 ;  /* 0x00000000060e72ca */ /* 0x000fe200000e0000 */
[----:B------:R-:W-:Y:S01]  /*17050*/  UIADD3.X UR25, URZ, UR27, URZ, UP1, !UPT ;  /* 0x0000001b3f197290 */ /* 0x000fe20008ffe43f */
[----:B------:R-:W-:Y:S01]  /*17060*/  SEL R8, RZ, 0x1, P5 ;  /* 0x00000001ff087807 */ /* 0x000fe20002800000 */
[----:B------:R-:W-:Y:S01]  /*17070*/  UIMAD UR21, UR7, UR8, UR21 ;  /* 0x00000008071572a4 */ /* 0x000fe2000f8e0215 */
[C---:B------:R-:W-:Y:S01]  /*17080*/  ISETP.NE.AND P4, PT, R12.reuse, R17, PT ;  /* 0x000000110c00720c */ /* 0x040fe20003f85270 */
[----:B------:R-:W-:Y:S01]  /*17090*/  UPRMT UR7, UR32, 0x5410, URZ ;  /* 0x0000541020077896 */ /* 0x000fe2000800003f */
[----:B------:R-:W-:Y:S01]  /*170a0*/  LOP3.LUT R5, R5, R8, RZ, 0x3c, !PT ;  /* 0x0000000805057212 */ /* 0x000fe200078e3cff */
[----:B------:R-:W-:Y:S01]  /*170b0*/  UIADD3 UR8, UR26, 0x20000, URZ ;  /* 0x000200001a087890 */ /* 0x000fe2000fffe03f */
[----:B------:R-:W-:Y:S01]  /*170c0*/  SEL R9, R15, RZ, P3 ;  /* 0x000000ff0f097207 */ /* 0x000fe20001800000 */
[----:B------:R-:W-:Y:S01]  /*170d0*/  UMOV UR9, UR17 ;  /* 0x0000001100097c82 */ /* 0x000fe20008000000 */
[----:B------:R-:W-:Y:S01]  /*170e0*/  UMOV UR10, UR18 ;  /* 0x00000012000a7c82 */ /* 0x000fe20008000000 */
[----:B------:R-:W-:-:S03]  /*170f0*/  SEL R8, R12, RZ, P4 ;  /* 0x000000ff0c087207 */ /* 0x000fc60002000000 */
[----:B------:R0:W-:Y:S03]  /*17100*/  UTMALDG.5D.IM2COL [UR16], [UR24], UR7 ;  /* 0x00000010180073b4 */ /* 0x0001e60008060007 */
[----:B------:R-:W-:-:S04]  /*17110*/  @P4 IMAD.MOV R11, RZ, RZ, R6 ;  /* 0x000000ffff0b4224 */ /* 0x000fc800078e0206 */
[----:B------:R-:W-:Y:S01]  /*17120*/  IMAD.MOV.U32 R6, RZ, RZ, R11 ;  /* 0x000000ffff067224 */ /* 0x000fe200078e000b */
[----:B------:R0:W-:Y:S02]  /*17130*/  UTMALDG.5D.MULTICAST [UR8], [UR30], UR33, desc[UR28] ;  /* 0x00001c081e0073b4 */ /* 0x0001e40008021821 */
[----:B0-----:R-:W-:Y:S05]  /*17140*/  @P6 BRA `(.L_x_532) ;  /* 0xfffffff800486947 */ /* 0x001fea000383ffff */
.L_x_528:
[----:B------:R-:W-:Y:S05]  /*17150*/  WARPSYNC.ALL ;  /* 0x0000000000007948 */ /* 0x000fea0003800000 */
[----:B------:R-:W-:-:S13]  /*17160*/  ELECT P0, URZ, PT ;  /* 0x00000000003f782f */ /* 0x000fda0003800000 */
[----:B------:R-:W-:Y:S05]  /*17170*/  @!P0 EXIT ;  /* 0x000000000000894d */ /* 0x000fea0003800000 */
[----:B------:R-:W-:-:S04]  /*17180*/  ULOP3.LUT UR6, UR6, 0x2, URZ, 0xfc, !UPT ;  /* 0x0000000206067892 */ /* 0x000fc8000f8efc3f */
[----:B------:R-:W-:-:S06]  /*17190*/  UISETP.NE.AND UP0, UPT, UR6, 0x3, UPT ;  /* 0x000000030600788c */ /* 0x000fcc000bf05270 */
[----:B------:R-:W-:-:S13]  /*171a0*/  PLOP3.LUT P0, PT, PT, PT, UP0, 0x80, 0x0 ;  /* 0x000000000000781c */ /* 0x000fda0003f0f008 */
[----:B------:R-:W-:Y:S05]  /*171b0*/  @!P0 BRA `(.L_x_533) ;  /* 0x0000000000048947 */ /* 0x000fea0003800000 */
[----:B------:R-:W-:Y:S01]  /*171c0*/  BPT.TRAP 0x1 ;  /* 0x000000040000795c */ /* 0x000fe20000300000 */
.L_x_533:
[----:B------:R-:W0:Y:S01]  /*171d0*/  S2UR UR7, SR_CgaCtaId ;  /* 0x00000000000779c3 */ /* 0x000e220000008800 */
[----:B------:R-:W-:Y:S01]  /*171e0*/  ULOP3.LUT UP0, URZ, UR5, 0x4, URZ, 0xc0, !UPT ;  /* 0x00000004053f7892 */ /* 0x000fe2000f80c03f */
[----:B------:R-:W-:Y:S01]  /*171f0*/  UMOV UR6, 0x400 ;  /* 0x0000040000067882 */ /* 0x000fe20000000000 */
[----:B------:R-:W-:Y:S02]  /*17200*/  USHF.L.U32 UR4, UR5, 0x3, URZ ;  /* 0x0000000305047899 */ /* 0x000fe4000800063f */
[----:B------:R-:W-:Y:S02]  /*17210*/  USEL UR8, URZ, 0x1, UP0 ;  /* 0x000000013f087887 */ /* 0x000fe40008000000 */
[----:B------:R-:W-:-:S04]  /*17220*/  ULOP3.LUT UR5, UR5, 0x3, URZ, 0xc0, !UPT ;  /* 0x0000000305057892 */ /* 0x000fc8000f8ec03f */
[----:B------:R-:W-:-:S05]  /*17230*/  IMAD.U32 R0, RZ, RZ, UR8 ;  /* 0x00000008ff007e24 */ /* 0x000fca000f8e00ff */
[----:B------:R-:W-:Y:S01]  /*17240*/  SHF.L.U32 R0, R0, 0x1f, RZ ;  /* 0x0000001f00007819 */ /* 0x000fe200000006ff */
[----:B0-----:R-:W-:Y:S02]  /*17250*/  ULEA UR7, UR7, UR6, 0x18 ;  /* 0x0000000607077291 */ /* 0x001fe4000f8ec03f */
[----:B------:R-:W-:Y:S02]  /*17260*/  ULOP3.LUT UR6, UR4, 0x18, URZ, 0xc0, !UPT ;  /* 0x0000001804067892 */ /* 0x000fe4000f8ec03f */
[----:B------:R-:W-:-:S04]  /*17270*/  UIADD3 UR4, UR7, 0x30020, URZ ;  /* 0x0003002007047890 */ /* 0x000fc8000fffe03f */
[----:B------:R-:W-:-:S12]  /*17280*/  UIADD3 UR6, UR4, UR6, URZ ;  /* 0x0000000604067290 */ /* 0x000fd8000fffe03f */
.L_x_534:
[----:B0-----:R-:W-:-:S04]  /*17290*/  IMAD.U32 R3, RZ, RZ, UR6 ;  /* 0x00000006ff037e24 */ /* 0x001fc8000f8e00ff */
[----:B------:R0:W1:Y:S03]  /*172a0*/  SYNCS.PHASECHK.TRANS64.TRYWAIT P0, [R3+URZ], R0 ;  /* 0x00000000030075a7 */ /* 0x000066000800017f */
[----:B-1----:R-:W-:Y:S05]  /*172b0*/  @!P0 NANOSLEEP.SYNCS 0x989680 ;  /* 0x009896800000895d */ /* 0x002fea0003900000 */
[----:B------:R-:W1:Y:S02]  /*172c0*/  @!P0 SYNCS.PHASECHK.TRANS64 P0, [R3+URZ], R0 ;  /* 0x00000000030085a7 */ /* 0x000e64000800007f */
[----:B-1----:R-:W-:Y:S05]  /*172d0*/  @!P0 BRA `(.L_x_534) ;  /* 0xfffffffc00ec8947 */ /* 0x002fea000383ffff */
[----:B------:R-:W-:-:S04]  /*172e0*/  UIADD3 UR5, UR5, 0x1, URZ ;  /* 0x0000000105057890 */ /* 0x000fc8000fffe03f */
[----:B------:R-:W-:Y:S02]  /*172f0*/  UISETP.EQ.XOR UP0, UPT, UR5, 0x4, !UP0 ;  /* 0x000000040500788c */ /* 0x000fe4000c702a70 */
[----:B------:R-:W-:Y:S02]  /*17300*/  UISETP.NE.AND UP1, UPT, UR5, 0x4, UPT ;  /* 0x000000040500788c */ /* 0x000fe4000bf25270 */
[----:B------:R-:W-:Y:S02]  /*17310*/  USEL UR6, URZ, 0x1, !UP0 ;  /* 0x000000013f067887 */ /* 0x000fe4000c000000 */
[----:B------:R-:W-:-:S04]  /*17320*/  USEL UR5, UR5, URZ, UP1 ;  /* 0x0000003f05057287 */ /* 0x000fc80008800000 */
[----:B0-----:R-:W-:Y:S01]  /*17330*/  IMAD.U32 R0, RZ, RZ, UR6 ;  /* 0x00000006ff007e24 */ /* 0x001fe2000f8e00ff */
[----:B------:R-:W-:-:S04]  /*17340*/  ULEA UR7, UR5, UR4, 0x3 ;  /* 0x0000000405077291 */ /* 0x000fc8000f8e183f */
[----:B------:R-:W-:-:S08]  /*17350*/  SHF.L.U32 R0, R0, 0x1f, RZ ;  /* 0x0000001f00007819 */ /* 0x000fd000000006ff */
.L_x_535:
[----:B0-----:R-:W-:-:S04]  /*17360*/  IMAD.U32 R3, RZ, RZ, UR7 ;  /* 0x00000007ff037e24 */ /* 0x001fc8000f8e00ff */
[----:B------:R0:W1:Y:S03]  /*17370*/  SYNCS.PHASECHK.TRANS64.TRYWAIT P0, [R3+URZ], R0 ;  /* 0x00000000030075a7 */ /* 0x000066000800017f */
[----:B-1----:R-:W-:Y:S05]  /*17380*/  @!P0 NANOSLEEP.SYNCS 0x989680 ;  /* 0x009896800000895d */ /* 0x002fea0003900000 */
[----:B------:R-:W1:Y:S02]  /*17390*/  @!P0 SYNCS.PHASECHK.TRANS64 P0, [R3+URZ], R0 ;  /* 0x00000000030085a7 */ /* 0x000e64000800007f */
[----:B-1----:R-:W-:Y:S05]  /*173a0*/  @!P0 BRA `(.L_x_535) ;  /* 0xfffffffc00ec8947 */ /* 0x002fea000383ffff */
[----:B------:R-:W-:-:S04]  /*173b0*/  UIADD3 UR5, UR5, 0x1, URZ ;  /* 0x0000000105057890 */ /* 0x000fc8000fffe03f */
[----:B------:R-:W-:Y:S02]  /*173c0*/  UISETP.EQ.XOR UP0, UPT, UR5, 0x4, UP0 ;  /* 0x000000040500788c */ /* 0x000fe40008702a70 */
[----:B------:R-:W-:Y:S02]  /*173d0*/  UISETP.NE.AND UP1, UPT, UR5, 0x4, UPT ;  /* 0x000000040500788c */ /* 0x000fe4000bf25270 */
[----:B------:R-:W-:Y:S02]  /*173e0*/  USEL UR6, URZ, 0x1, !UP0 ;  /* 0x000000013f067887 */ /* 0x000fe4000c000000 */
[----:B------:R-:W-:-:S04]  /*173f0*/  USEL UR5, UR5, URZ, UP1 ;  /* 0x0000003f05057287 */ /* 0x000fc80008800000 */
[----:B0-----:R-:W-:Y:S01]  /*17400*/  IMAD.U32 R0, RZ, RZ, UR6 ;  /* 0x00000006ff007e24 */ /* 0x001fe2000f8e00ff */
[----:B------:R-:W-:-:S04]  /*17410*/  ULEA UR7, UR5, UR4, 0x3 ;  /* 0x0000000405077291 */ /* 0x000fc8000f8e183f */
[----:B------:R-:W-:-:S08]  /*17420*/  SHF.L.U32 R0, R0, 0x1f, RZ ;  /* 0x0000001f00007819 */ /* 0x000fd000000006ff */
.L_x_536:
        /* <DEDUP_REMOVED lines=13> */
.L_x_537:
[----:B0-----:R-:W-:-:S04]  /*17500*/  IMAD.U32 R3, RZ, RZ, UR5 ;  /* 0x00000005ff037e24 */ /* 0x001fc8000f8e00ff */
[----:B------:R0:W1:Y:S03]  /*17510*/  SYNCS.PHASECHK.TRANS64.TRYWAIT P0, [R3+URZ], R0 ;  /* 0x00000000030075a7 */ /* 0x000066000800017f */
[----:B-1----:R-:W-:Y:S05]  /*17520*/  @!P0 NANOSLEEP.SYNCS 0x989680 ;  /* 0x009896800000895d */ /* 0x002fea0003900000 */
[----:B------:R-:W1:Y:S02]  /*17530*/  @!P0 SYNCS.PHASECHK.TRANS64 P0, [R3+URZ], R0 ;  /* 0x00000000030085a7 */ /* 0x000e64000800007f */
[----:B-1----:R-:W-:Y:S05]  /*17540*/  @P0 EXIT ;  /* 0x000000000000094d */ /* 0x002fea0003800000 */
[----:B------:R-:W-:Y:S05]  /*17550*/  BRA `(.L_x_537) ;  /* 0xfffffffc00e87947 */ /* 0x000fea000383ffff */
.L_x_538:
[----:B------:R-:W-:-:S00]  /*17560*/  BRA `(.L_x_538) ;  /* 0xfffffffc00fc7947 */ /* 0x000fc0000383ffff */
[----:B------:R-:W-:-:S00]  /*17570*/  NOP ;  /* 0x0000000000007918 */ /* 0x000fc00000000000 */
        /* <DEDUP_REMOVED lines=8> */
.L_x_539:


//--------------------- .nv.shared._ZN7cutlass13device_kernelINS_4conv6kernel13ConvUniversalINS1_16ConvProblemShapeILNS1_8OperatorE0ELi3EEENS1_10collective14CollectiveConvINS1_46MainloopSm90TmaGmmaWarpSpecializedImplicitGemmILS5_0ELi4ELi3EN4cute5tupleIJNSA_1CILi2EEENSC_ILi1EEESE_EEENS1_36KernelImplicitTmaWarpSpecializedSm90ELi1EEENSB_IJNSC_ILi256EEENSC_ILi128EEENSB_IJNSC_ILi32EEEEEEEEENS_10tfloat32_tESN_NSA_8TiledMMAINSA_8MMA_AtomIJNSA_4SM904GMMA30MMA_64x128x8_F32TF32TF32_SS_TNILNSR_7ScaleInE1ELST_1EEEEEENSA_6LayoutINSB_IJSE_SE_SE_EEENSB_IJNSC_ILi0EEESY_SY_EEEEENSB_IJNSA_10UnderscoreES11_S11_EEEEENS7_6detail26Sm90ImplicitGemmTileTraitsINSA_20SM90_TMA_LOAD_IM2COLENSA_14ComposedLayoutINSA_7SwizzleILi3ELi4ELi3EEENSA_18smem_ptr_flag_bitsILi32EEENSW_INSB_IJNSB_IJNSC_ILi8EEESK_EEENSB_IJSK_SE_EEENSB_IJSE_NSC_ILi4EEEEEEEEENSB_IJNSB_IJSK_SI_EEENSB_IJSE_SY_EEENSB_IJSY_NSC_ILi8192EEEEEEEEEEEEEvEENS15_INSA_23SM90_TMA_LOAD_MULTICASTENS17_IS19_S1B_NSW_INSB_IJNSB_IJS1C_NSC_ILi16EEEEEES1E_S1G_EEENSB_IJS1I_S1J_NSB_IJSY_NSC_ILi4096EEEEEEEEEEEEEvEEEENS_8epilogue10collective6detail29Sm90TmaWarpSpecializedAdapterINS22_15DefaultEpilogueISN_NSB_IJNSB_IJllllEEESE_SY_EEES27_NS21_6thread17LinearCombinationISN_Li1EffLNS28_9ScaleType4KindE0ELNS_15FloatRoundStyleE2ESN_EENS_4gemm15EpilogueDefaultEEEEEvvEEEEvNT_6ParamsE --------------------------
	.section	.nv.shared._ZN7cutlass13device_kernelINS_4conv6kernel13ConvUniversalINS1_16ConvProblemShapeILNS1_8OperatorE0ELi3EEENS1_10collective14CollectiveConvINS1_46MainloopSm90TmaGmmaWarpSpecializedImplicitGemmILS5_0ELi4ELi3EN4cute5tupleIJNSA_1CILi2EEENSC_ILi1EEESE_EEENS1_36KernelImplicitTmaWarpSpecializedSm90ELi1EEENSB_IJNSC_ILi256EEENSC_ILi128EEENSB_IJNSC_ILi32EEEEEEEEENS_10tfloat32_tESN_NSA_8TiledMMAINSA_8MMA_AtomIJNSA_4SM904GMMA30MMA_64x128x8_F32TF32TF32_SS_TNILNSR_7ScaleInE1ELST_1EEEEEENSA_6LayoutINSB_IJSE_SE_SE_EEENSB_IJNSC_ILi0EEESY_SY_EEEEENSB_IJNSA_10UnderscoreES11_S11_EEEEENS7_6detail26Sm90ImplicitGemmTileTraitsINSA_20SM90_TMA_LOAD_IM2COLENSA_14ComposedLayoutINSA_7SwizzleILi3ELi4ELi3EEENSA_18smem_ptr_flag_bitsILi32EEENSW_INSB_IJNSB_IJNSC_ILi8EEESK_EEENSB_IJSK_SE_EEENSB_IJSE_NSC_ILi4EEEEEEEEENSB_IJNSB_IJSK_SI_EEENSB_IJSE_SY_EEENSB_IJSY_NSC_ILi8192EEEEEEEEEEEEEvEENS15_INSA_23SM90_TMA_LOAD_MULTICASTENS17_IS19_S1B_NSW_INSB_IJNSB_IJS1C_NSC_ILi16EEEEEES1E_S1G_EEENSB_IJS1I_S1J_NSB_IJSY_NSC_ILi4096EEEEEEEEEEEEEvEEEENS_8epilogue10collective6detail29Sm90TmaWarpSpecializedAdapterINS22_15DefaultEpilogueISN_NSB_IJNSB_IJllllEEESE_SY_EEES27_NS21_6thread17LinearCombinationISN_Li1EffLNS28_9ScaleType4KindE0ELNS_15FloatRoundStyleE2ESN_EENS_4gemm15EpilogueDefaultEEEEEvvEEEEvNT_6ParamsE,"aw",@nobits
	.sectionflags	@""
	.align	16
	.zero		1024


//--------------------- .nv.shared.reserved.0     --------------------------
	.section	.nv.shared.reserved.0,"aw",@nobits
	.weak		__nv_reservedSMEM_offset_0_alias
	.size		__nv_reservedSMEM_offset_0_alias, 0, 0
	.other		__nv_reservedSMEM_offset_0_alias,@"STO_CUDA_RESERVED_SHARED STV_DEFAULT"
__nv_reservedSMEM_offset_0_alias:
	.zero		0


//--------------------- .nv.global                --------------------------
	.section	.nv.global,"aw",@nobits
.nv.global:
	.type		_ZN39_INTERNAL_2c6258bd_4_k_cu_c0c27fa7_29434cute1_E,@object
	.size		_ZN39_INTERNAL_2c6258bd_4_k_cu_c0c27fa7_29434cute1_E,(_ZN39_INTERNAL_2c6258bd_4_k_cu_c0c27fa7_29434cuda3std3__45__cpo6cbeginE - _ZN39_INTERNAL_2c6258bd_4_k_cu_c0c27fa7_29434cute1_E)
_ZN39_INTERNAL_2c6258bd_4_k_cu_c0c27fa7_29434cute1_E:
	.zero		1
	.type		_ZN39_INTERNAL_2c6258bd_4_k_cu_c0c27fa7_29434cuda3std3__45__cpo6cbeginE,@object
	.size		_ZN39_INTERNAL_2c6258bd_4_k_cu_c0c27fa7_29434cuda3std3__45__cpo6cbeginE,(_ZN39_INTERNAL_2c6258bd_4_k_cu_c0c27fa7_29434cuda3std3__48in_placeE - _ZN39_INTERNAL_2c6258bd_4_k_cu_c0c27fa7_29434cuda3std3__45__cpo6cbeginE)
_ZN39_INTERNAL_2c6258bd_4_k_cu_c0c27fa7_29434cuda3std3__45__cpo6cbeginE:
	.zero		1
	.type		_ZN39_INTERNAL_2c6258bd_4_k_cu_c0c27fa7_29434cuda3std3__48in_placeE,@object
	.size		_ZN39_INTERNAL_2c6258bd_4_k_cu_c0c27fa7_29434cuda3std3__48in_placeE,(_ZN39_INTERNAL_2c6258bd_4_k_cu_c0c27fa7_29434cuda3std6ranges3__45__cpo9iter_moveE - _ZN39_INTERNAL_2c6258bd_4_k_cu_c0c27fa7_29434cuda3std3__48in_placeE)
_ZN39_INTERNAL_2c6258bd_4_k_cu_c0c27fa7_29434cuda3std3__48in_placeE:
	.zero		1
	.type		_ZN39_INTERNAL_2c6258bd_4_k_cu_c0c27fa7_29434cuda3std6ranges3__45__cpo9iter_moveE,@object
	.size		_ZN39_INTERNAL_2c6258bd_4_k_cu_c0c27fa7_29434cuda3std6ranges3__45__cpo9iter_moveE,(_ZN39_INTERNAL_2c6258bd_4_k_cu_c0c27fa7_29434cuda3std3__45__cpo5beginE - _ZN39_INTERNAL_2c6258bd_4_k_cu_c0c27fa7_29434cuda3std6ranges3__45__cpo9iter_moveE)
_ZN39_INTERNAL_2c6258bd_4_k_cu_c0c27fa7_29434cuda3std6ranges3__45__cpo9iter_moveE:
	.zero		1
	.type		_ZN39_INTERNAL_2c6258bd_4_k_cu_c0c27fa7_29434cuda3std3__45__cpo5beginE,@object
	.size		_ZN39_INTERNAL_2c6258bd_4_k_cu_c0c27fa7_29434cuda3std3__45__cpo5beginE,(_ZN39_INTERNAL_2c6258bd_4_k_cu_c0c27fa7_29434cuda3std3__441_GLOBAL__N__2c6258bd_4_k_cu_c0c27fa7_29436ignoreE - _ZN39_INTERNAL_2c6258bd_4_k_cu_c0c27fa7_29434cuda3std3__45__cpo5beginE)
_ZN39_INTERNAL_2c6258bd_4_k_cu_c0c27fa7_29434cuda3std3__45__cpo5beginE:
	.zero		1
	.type		_ZN39_INTERNAL_2c6258bd_4_k_cu_c0c27fa7_29434cuda3std3__441_GLOBAL__N__2c6258bd_4_k_cu_c0c27fa7_29436ignoreE,@object
	.size		_ZN39_INTERNAL_2c6258bd_4_k_cu_c0c27fa7_29434cuda3std3__441_GLOBAL__N__2c6258bd_4_k_cu_c0c27fa7_29436ignoreE,(_ZN39_INTERNAL_2c6258bd_4_k_cu_c0c27fa7_29434cute7productE - _ZN39_INTERNAL_2c6258bd_4_k_cu_c0c27fa7_29434cuda3std3__441_GLOBAL__N__2c6258bd_4_k_cu_c0c27fa7_29436ignoreE)
_ZN39_INTERNAL_2c6258bd_4_k_cu_c0c27fa7_29434cuda3std3__441_GLOBAL__N__2c6258bd_4_k_cu_c0c27fa7_29436ignoreE:
	.zero		1
	.type		_ZN39_INTERNAL_2c6258bd_4_k_cu_c0c27fa7_29434cute7productE,@object
	.size		_ZN39_INTERNAL_2c6258bd_4_k_cu_c0c27fa7_29434cute7productE,(_ZN39_INTERNAL_2c6258bd_4_k_cu_c0c27fa7_29434cuda3std3__45__cpo3endE - _ZN39_INTERNAL_2c6258bd_4_k_cu_c0c27fa7_29434cute7productE)
_ZN39_INTERNAL_2c6258bd_4_k_cu_c0c27fa7_29434cute7productE:
	.zero		1
	.type		_ZN39_INTERNAL_2c6258bd_4_k_cu_c0c27fa7_29434cuda3std3__45__cpo3endE,@object
	.size		_ZN39_INTERNAL_2c6258bd_4_k_cu_c0c27fa7_29434cuda3std3__45__cpo3endE,(_ZN39_INTERNAL_2c6258bd_4_k_cu_c0c27fa7_29434cuda3std3__419piecewise_constructE - _ZN39_INTERNAL_2c6258bd_4_k_cu_c0c27fa7_29434cuda3std3__45__cpo3endE)
_ZN39_INTERNAL_2c6258bd_4_k_cu_c0c27fa7_29434cuda3std3__45__cpo3endE:
	.zero		1
	.type		_ZN39_INTERNAL_2c6258bd_4_k_cu_c0c27fa7_29434cuda3std3__419piecewise_constructE,@object
	.size		_ZN39_INTERNAL_2c6258bd_4_k_cu_c0c27fa7_29434cuda3std3__419piecewise_constructE,(_ZN39_INTERNAL_2c6258bd_4_k_cu_c0c27fa7_29434cuda3std3__45__cpo4cendE - _ZN39_INTERNAL_2c6258bd_4_k_cu_c0c27fa7_29434cuda3std3__419piecewise_constructE)
_ZN39_INTERNAL_2c6258bd_4_k_cu_c0c27fa7_29434cuda3std3__419piecewise_constructE:
	.zero		1
	.type		_ZN39_INTERNAL_2c6258bd_4_k_cu_c0c27fa7_29434cuda3std3__45__cpo4cendE,@object
	.size		_ZN39_INTERNAL_2c6258bd_4_k_cu_c0c27fa7_29434cuda3std3__45__cpo4cendE,(_ZN39_INTERNAL_2c6258bd_4_k_cu_c0c27fa7_29434cuda3std6ranges3__45__cpo4swapE - _ZN39_INTERNAL_2c6258bd_4_k_cu_c0c27fa7_29434cuda3std3__45__cpo4cendE)
_ZN39_INTERNAL_2c6258bd_4_k_cu_c0c27fa7_29434cuda3std3__45__cpo4cendE:
	.zero		1
	.type		_ZN39_INTERNAL_2c6258bd_4_k_cu_c0c27fa7_29434cuda3std6ranges3__45__cpo4swapE,@object
	.size		_ZN39_INTERNAL_2c6258bd_4_k_cu_c0c27fa7_29434cuda3std6ranges3__45__cpo4swapE,(.L_7 - _ZN39_INTERNAL_2c6258bd_4_k_cu_c0c27fa7_29434cuda3std6ranges3__45__cpo4swapE)
_ZN39_INTERNAL_2c6258bd_4_k_cu_c0c27fa7_29434cuda3std6ranges3__45__cpo4swapE:
	.zero		1
.L_7:


//--------------------- .nv.constant0._ZN7cutlass13device_kernelINS_4conv6kernel13ConvUniversalINS1_16ConvProblemShapeILNS1_8OperatorE0ELi3EEENS1_10collective14CollectiveConvINS1_46MainloopSm90TmaGmmaWarpSpecializedImplicitGemmILS5_0ELi4ELi3EN4cute5tupleIJNSA_1CILi2EEENSC_ILi1EEESE_EEENS1_36KernelImplicitTmaWarpSpecializedSm90ELi1EEENSB_IJNSC_ILi256EEENSC_ILi128EEENSB_IJNSC_ILi32EEEEEEEEENS_10tfloat32_tESN_NSA_8TiledMMAINSA_8MMA_AtomIJNSA_4SM904GMMA30MMA_64x128x8_F32TF32TF32_SS_TNILNSR_7ScaleInE1ELST_1EEEEEENSA_6LayoutINSB_IJSE_SE_SE_EEENSB_IJNSC_ILi0EEESY_SY_EEEEENSB_IJNSA_10UnderscoreES11_S11_EEEEENS7_6detail26Sm90ImplicitGemmTileTraitsINSA_20SM90_TMA_LOAD_IM2COLENSA_14ComposedLayoutINSA_7SwizzleILi3ELi4ELi3EEENSA_18smem_ptr_flag_bitsILi32EEENSW_INSB_IJNSB_IJNSC_ILi8EEESK_EEENSB_IJSK_SE_EEENSB_IJSE_NSC_ILi4EEEEEEEEENSB_IJNSB_IJSK_SI_EEENSB_IJSE_SY_EEENSB_IJSY_NSC_ILi8192EEEEEEEEEEEEEvEENS15_INSA_23SM90_TMA_LOAD_MULTICASTENS17_IS19_S1B_NSW_INSB_IJNSB_IJS1C_NSC_ILi16EEEEEES1E_S1G_EEENSB_IJS1I_S1J_NSB_IJSY_NSC_ILi4096EEEEEEEEEEEEEvEEEENS_8epilogue10collective6detail29Sm90TmaWarpSpecializedAdapterINS22_15DefaultEpilogueISN_NSB_IJNSB_IJllllEEESE_SY_EEES27_NS21_6thread17LinearCombinationISN_Li1EffLNS28_9ScaleType4KindE0ELNS_15FloatRoundStyleE2ESN_EENS_4gemm15EpilogueDefaultEEEEEvvEEEEvNT_6ParamsE --------------------------
	.section	.nv.constant0._ZN7cutlass13device_kernelINS_4conv6kernel13ConvUniversalINS1_16ConvProblemShapeILNS1_8OperatorE0ELi3EEENS1_10collective14CollectiveConvINS1_46MainloopSm90TmaGmmaWarpSpecializedImplicitGemmILS5_0ELi4ELi3EN4cute5tupleIJNSA_1CILi2EEENSC_ILi1EEESE_EEENS1_36KernelImplicitTmaWarpSpecializedSm90ELi1EEENSB_IJNSC_ILi256EEENSC_ILi128EEENSB_IJNSC_ILi32EEEEEEEEENS_10tfloat32_tESN_NSA_8TiledMMAINSA_8MMA_AtomIJNSA_4SM904GMMA30MMA_64x128x8_F32TF32TF32_SS_TNILNSR_7ScaleInE1ELST_1EEEEEENSA_6LayoutINSB_IJSE_SE_SE_EEENSB_IJNSC_ILi0EEESY_SY_EEEEENSB_IJNSA_10UnderscoreES11_S11_EEEEENS7_6detail26Sm90ImplicitGemmTileTraitsINSA_20SM90_TMA_LOAD_IM2COLENSA_14ComposedLayoutINSA_7SwizzleILi3ELi4ELi3EEENSA_18smem_ptr_flag_bitsILi32EEENSW_INSB_IJNSB_IJNSC_ILi8EEESK_EEENSB_IJSK_SE_EEENSB_IJSE_NSC_ILi4EEEEEEEEENSB_IJNSB_IJSK_SI_EEENSB_IJSE_SY_EEENSB_IJSY_NSC_ILi8192EEEEEEEEEEEEEvEENS15_INSA_23SM90_TMA_LOAD_MULTICASTENS17_IS19_S1B_NSW_INSB_IJNSB_IJS1C_NSC_ILi16EEEEEES1E_S1G_EEENSB_IJS1I_S1J_NSB_IJSY_NSC_ILi4096EEEEEEEEEEEEEvEEEENS_8epilogue10collective6detail29Sm90TmaWarpSpecializedAdapterINS22_15DefaultEpilogueISN_NSB_IJNSB_IJllllEEESE_SY_EEES27_NS21_6thread17LinearCombinationISN_Li1EffLNS28_9ScaleType4KindE0ELNS_15FloatRoundStyleE2ESN_EENS_4gemm15EpilogueDefaultEEEEEvvEEEEvNT_6ParamsE,"a",@progbits
	.sectionflags	@""
	.align	4
.nv.constant0._ZN7cutlass13device_kernelINS_4conv6kernel13ConvUniversalINS1_16ConvProblemShapeILNS1_8OperatorE0ELi3EEENS1_10collective14CollectiveConvINS1_46MainloopSm90TmaGmmaWarpSpecializedImplicitGemmILS5_0ELi4ELi3EN4cute5tupleIJNSA_1CILi2EEENSC_ILi1EEESE_EEENS1_36KernelImplicitTmaWarpSpecializedSm90ELi1EEENSB_IJNSC_ILi256EEENSC_ILi128EEENSB_IJNSC_ILi32EEEEEEEEENS_10tfloat32_tESN_NSA_8TiledMMAINSA_8MMA_AtomIJNSA_4SM904GMMA30MMA_64x128x8_F32TF32TF32_SS_TNILNSR_7ScaleInE1ELST_1EEEEEENSA_6LayoutINSB_IJSE_SE_SE_EEENSB_IJNSC_ILi0EEESY_SY_EEEEENSB_IJNSA_10UnderscoreES11_S11_EEEEENS7_6detail26Sm90ImplicitGemmTileTraitsINSA_20SM90_TMA_LOAD_IM2COLENSA_14ComposedLayoutINSA_7SwizzleILi3ELi4ELi3EEENSA_18smem_ptr_flag_bitsILi32EEENSW_INSB_IJNSB_IJNSC_ILi8EEESK_EEENSB_IJSK_SE_EEENSB_IJSE_NSC_ILi4EEEEEEEEENSB_IJNSB_IJSK_SI_EEENSB_IJSE_SY_EEENSB_IJSY_NSC_ILi8192EEEEEEEEEEEEEvEENS15_INSA_23SM90_TMA_LOAD_MULTICASTENS17_IS19_S1B_NSW_INSB_IJNSB_IJS1C_NSC_ILi16EEEEEES1E_S1G_EEENSB_IJS1I_S1J_NSB_IJSY_NSC_ILi4096EEEEEEEEEEEEEvEEEENS_8epilogue10collective6detail29Sm90TmaWarpSpecializedAdapterINS22_15DefaultEpilogueISN_NSB_IJNSB_IJllllEEESE_SY_EEES27_NS21_6thread17LinearCombinationISN_Li1EffLNS28_9ScaleType4KindE0ELNS_15FloatRoundStyleE2ESN_EENS_4gemm15EpilogueDefaultEEEEEvvEEEEvNT_6ParamsE:
	.zero		1664


//--------------------- SYMBOLS --------------------------

	.type		.nv.reservedSmem.offset0,@object
	.size		.nv.reservedSmem.offset0,0x4
